	.target	sm_90a

	.elftype	@"ET_EXEC"


//--------------------- .note.nv.tkinfo           --------------------------
	.section	.note.nv.tkinfo,"",@"SHT_NOTE"
	.sectionflags	@"SHF_NOTE_NV_TKINFO"
	.tkinfo
        /*0018*/ 	.word	0x00000002
        /*0030*/ 	.string	""
        /*0030*/ 	.string	"ptxas"
        /*0030*/ 	.string	"Cuda compilation tools, release 13.0, V13.0.88"
        /*0030*/ 	.string	"Build cuda_13.0.r13.0/compiler.36424714_0"
        /*0030*/ 	.string	"-arch sm_90a -m 64 "



//--------------------- .note.nv.cuinfo           --------------------------
	.section	.note.nv.cuinfo,"",@"SHT_NOTE"
	.sectionflags	@"SHF_NOTE_NV_CUINFO"
        /*0018*/ 	.short	0x0002
        /*001a*/ 	.short	0x005a
        /*001c*/ 	.short	0x0082
	.zero		2


//--------------------- .nv.info                  --------------------------
	.section	.nv.info,"",@"SHT_CUDA_INFO"
	.align	4


	//----- nvinfo : EIATTR_REGCOUNT
	.align		4
        /*0000*/ 	.byte	0x04, 0x2f
        /*0002*/ 	.short	(.L_15 - .L_14)
	.align		4
.L_14:
        /*0004*/ 	.word	index@(_ZN7cutlass13device_kernelINS_4gemm6kernel13GemmUniversalIN4cute5tupleIJiiiiEEENS1_10collective13CollectiveMmaINS1_34MainloopSm90TmaGmmaWarpSpecializedILi3ENS5_IJNS4_1CILi1EEESB_SB_EEENS1_35KernelTmaWarpSpecializedCooperativeEEENS5_IJNSA_ILi256EEENSA_ILi64EEESG_EEENS_6half_tENS5_IJlSB_lEEESI_SJ_NS4_8TiledMMAINS4_8MMA_AtomIJNS4_4SM904GMMA25MMA_64x64x16_F32F16F16_SSILNSN_5MajorE0ELSP_0ELNSN_7ScaleInE1ELSQ_1EEEEEENS4_6LayoutINS5_IJNSA_ILi2EEESB_SB_EEENS5_IJSB_NSA_ILi0EEESW_EEEEENS5_IJNS4_10UnderscoreESZ_SZ_EEEEENS4_13SM90_TMA_LOADENS4_14ComposedLayoutINS4_7SwizzleILi3ELi4ELi3EEENS4_18smem_ptr_flag_bitsILi16EEENST_INS5_IJNSA_ILi8EEESG_EEENS5_IJSG_SB_EEEEEEEvNS4_8identityES12_S1C_vS1D_EENS_8epilogue10collective6detail29Sm90TmaWarpSpecializedAdapterINS1G_15DefaultEpilogueISI_SJ_SJ_NS1F_6thread17LinearCombinationISI_Li1EffLNS1K_9ScaleType4KindE0ELNS_15FloatRoundStyleE2ESI_EENS1_15EpilogueDefaultEEEEEvvEEEEvNT_6ParamsE)
        /*0008*/ 	.word	0x000000a8


	//----- nvinfo : EIATTR_FRAME_SIZE
	.align		4
.L_15:
        /*000c*/ 	.byte	0x04, 0x11
        /*000e*/ 	.short	(.L_17 - .L_16)
	.align		4
.L_16:
        /*0010*/ 	.word	index@(_ZN7cutlass13device_kernelINS_4gemm6kernel13GemmUniversalIN4cute5tupleIJiiiiEEENS1_10collective13CollectiveMmaINS1_34MainloopSm90TmaGmmaWarpSpecializedILi3ENS5_IJNS4_1CILi1EEESB_SB_EEENS1_35KernelTmaWarpSpecializedCooperativeEEENS5_IJNSA_ILi256EEENSA_ILi64EEESG_EEENS_6half_tENS5_IJlSB_lEEESI_SJ_NS4_8TiledMMAINS4_8MMA_AtomIJNS4_4SM904GMMA25MMA_64x64x16_F32F16F16_SSILNSN_5MajorE0ELSP_0ELNSN_7ScaleInE1ELSQ_1EEEEEENS4_6LayoutINS5_IJNSA_ILi2EEESB_SB_EEENS5_IJSB_NSA_ILi0EEESW_EEEEENS5_IJNS4_10UnderscoreESZ_SZ_EEEEENS4_13SM90_TMA_LOADENS4_14ComposedLayoutINS4_7SwizzleILi3ELi4ELi3EEENS4_18smem_ptr_flag_bitsILi16EEENST_INS5_IJNSA_ILi8EEESG_EEENS5_IJSG_SB_EEEEEEEvNS4_8identityES12_S1C_vS1D_EENS_8epilogue10collective6detail29Sm90TmaWarpSpecializedAdapterINS1G_15DefaultEpilogueISI_SJ_SJ_NS1F_6thread17LinearCombinationISI_Li1EffLNS1K_9ScaleType4KindE0ELNS_15FloatRoundStyleE2ESI_EENS1_15EpilogueDefaultEEEEEvvEEEEvNT_6ParamsE)
        /*0014*/ 	.word	0x00000000


	//----- nvinfo : EIATTR_MIN_STACK_SIZE
	.align		4
.L_17:
        /*0018*/ 	.byte	0x04, 0x12
        /*001a*/ 	.short	(.L_19 - .L_18)
	.align		4
.L_18:
        /*001c*/ 	.word	index@(_ZN7cutlass13device_kernelINS_4gemm6kernel13GemmUniversalIN4cute5tupleIJiiiiEEENS1_10collective13CollectiveMmaINS1_34MainloopSm90TmaGmmaWarpSpecializedILi3ENS5_IJNS4_1CILi1EEESB_SB_EEENS1_35KernelTmaWarpSpecializedCooperativeEEENS5_IJNSA_ILi256EEENSA_ILi64EEESG_EEENS_6half_tENS5_IJlSB_lEEESI_SJ_NS4_8TiledMMAINS4_8MMA_AtomIJNS4_4SM904GMMA25MMA_64x64x16_F32F16F16_SSILNSN_5MajorE0ELSP_0ELNSN_7ScaleInE1ELSQ_1EEEEEENS4_6LayoutINS5_IJNSA_ILi2EEESB_SB_EEENS5_IJSB_NSA_ILi0EEESW_EEEEENS5_IJNS4_10UnderscoreESZ_SZ_EEEEENS4_13SM90_TMA_LOADENS4_14ComposedLayoutINS4_7SwizzleILi3ELi4ELi3EEENS4_18smem_ptr_flag_bitsILi16EEENST_INS5_IJNSA_ILi8EEESG_EEENS5_IJSG_SB_EEEEEEEvNS4_8identityES12_S1C_vS1D_EENS_8epilogue10collective6detail29Sm90TmaWarpSpecializedAdapterINS1G_15DefaultEpilogueISI_SJ_SJ_NS1F_6thread17LinearCombinationISI_Li1EffLNS1K_9ScaleType4KindE0ELNS_15FloatRoundStyleE2ESI_EENS1_15EpilogueDefaultEEEEEvvEEEEvNT_6ParamsE)
        /*0020*/ 	.word	0x00000000
.L_19:


//--------------------- .nv.compat                --------------------------
	.section	.nv.compat,"",@"SHT_CUDA_COMPAT_INFO"
	.align	4
        /*0000*/ 	.byte	0x02, 0x09, 0x01, 0x00, 0x02, 0x02, 0x04, 0x00, 0x02, 0x05, 0x05, 0x00, 0x03, 0x07, 0x01, 0x01
        /*0010*/ 	.byte	0x02, 0x03, 0x01, 0x00, 0x02, 0x06, 0x01, 0x00, 0x04, 0x0b, 0x08, 0x00, 0x00, 0x00, 0x00, 0x00
        /*0020*/ 	.byte	0x00, 0x00, 0x00, 0x00


//--------------------- .nv.info._ZN7cutlass13device_kernelINS_4gemm6kernel13GemmUniversalIN4cute5tupleIJiiiiEEENS1_10collective13CollectiveMmaINS1_34MainloopSm90TmaGmmaWarpSpecializedILi3ENS5_IJNS4_1CILi1EEESB_SB_EEENS1_35KernelTmaWarpSpecializedCooperativeEEENS5_IJNSA_ILi256EEENSA_ILi64EEESG_EEENS_6half_tENS5_IJlSB_lEEESI_SJ_NS4_8TiledMMAINS4_8MMA_AtomIJNS4_4SM904GMMA25MMA_64x64x16_F32F16F16_SSILNSN_5MajorE0ELSP_0ELNSN_7ScaleInE1ELSQ_1EEEEEENS4_6LayoutINS5_IJNSA_ILi2EEESB_SB_EEENS5_IJSB_NSA_ILi0EEESW_EEEEENS5_IJNS4_10UnderscoreESZ_SZ_EEEEENS4_13SM90_TMA_LOADENS4_14ComposedLayoutINS4_7SwizzleILi3ELi4ELi3EEENS4_18smem_ptr_flag_bitsILi16EEENST_INS5_IJNSA_ILi8EEESG_EEENS5_IJSG_SB_EEEEEEEvNS4_8identityES12_S1C_vS1D_EENS_8epilogue10collective6detail29Sm90TmaWarpSpecializedAdapterINS1G_15DefaultEpilogueISI_SJ_SJ_NS1F_6thread17LinearCombinationISI_Li1EffLNS1K_9ScaleType4KindE0ELNS_15FloatRoundStyleE2ESI_EENS1_15EpilogueDefaultEEEEEvvEEEEvNT_6ParamsE --------------------------
	.section	.nv.info._ZN7cutlass13device_kernelINS_4gemm6kernel13GemmUniversalIN4cute5tupleIJiiiiEEENS1_10collective13CollectiveMmaINS1_34MainloopSm90TmaGmmaWarpSpecializedILi3ENS5_IJNS4_1CILi1EEESB_SB_EEENS1_35KernelTmaWarpSpecializedCooperativeEEENS5_IJNSA_ILi256EEENSA_ILi64EEESG_EEENS_6half_tENS5_IJlSB_lEEESI_SJ_NS4_8TiledMMAINS4_8MMA_AtomIJNS4_4SM904GMMA25MMA_64x64x16_F32F16F16_SSILNSN_5MajorE0ELSP_0ELNSN_7ScaleInE1ELSQ_1EEEEEENS4_6LayoutINS5_IJNSA_ILi2EEESB_SB_EEENS5_IJSB_NSA_ILi0EEESW_EEEEENS5_IJNS4_10UnderscoreESZ_SZ_EEEEENS4_13SM90_TMA_LOADENS4_14ComposedLayoutINS4_7SwizzleILi3ELi4ELi3EEENS4_18smem_ptr_flag_bitsILi16EEENST_INS5_IJNSA_ILi8EEESG_EEENS5_IJSG_SB_EEEEEEEvNS4_8identityES12_S1C_vS1D_EENS_8epilogue10collective6detail29Sm90TmaWarpSpecializedAdapterINS1G_15DefaultEpilogueISI_SJ_SJ_NS1F_6thread17LinearCombinationISI_Li1EffLNS1K_9ScaleType4KindE0ELNS_15FloatRoundStyleE2ESI_EENS1_15EpilogueDefaultEEEEEvvEEEEvNT_6ParamsE,"",@"SHT_CUDA_INFO"
	.sectionflags	@""
	.align	4


	//----- nvinfo : EIATTR_CUDA_API_VERSION
	.align		4
        /*0000*/ 	.byte	0x04, 0x37
        /*0002*/ 	.short	(.L_21 - .L_20)
.L_20:
        /*0004*/ 	.word	0x00000082


	//----- nvinfo : EIATTR_KPARAM_INFO
	.align		4
.L_21:
        /*0008*/ 	.byte	0x04, 0x17
        /*000a*/ 	.short	(.L_23 - .L_22)
.L_22:
        /*000c*/ 	.word	0x00000000
        /*0010*/ 	.short	0x0000
        /*0012*/ 	.short	0x0070
        /*0014*/ 	.byte	0x00, 0xf0, 0x01, 0x10


	//----- nvinfo : EIATTR_SPARSE_MMA_MASK
	.align		4
.L_23:
        /*0018*/ 	.byte	0x03, 0x50
        /*001a*/ 	.short	0x0000


	//----- nvinfo : EIATTR_MAXREG_COUNT
	.align		4
        /*001c*/ 	.byte	0x03, 0x1b
        /*001e*/ 	.short	0x00a8


	//----- nvinfo : EIATTR_NUM_BARRIERS
	.align		4
        /*0020*/ 	.byte	0x02, 0x4c
        /*0022*/ 	.byte	0x01
	.zero		1


	//----- nvinfo : EIATTR_EXTERNS
	.align		4
        /*0024*/ 	.byte	0x04, 0x0f
        /*0026*/ 	.short	(.L_25 - .L_24)


	//   ....[0]....
	.align		4
.L_24:
        /*0028*/ 	.word	index@(__assertfail)


	//----- nvinfo : EIATTR_MERCURY_ISA_VERSION
	.align		4
.L_25:
        /*002c*/ 	.byte	0x03, 0x5f
        /*002e*/ 	.short	0x0101


	//----- nvinfo : EIATTR_INT_WARP_WIDE_INSTR_OFFSETS
	.align		4
        /*0030*/ 	.byte	0x04, 0x31
        /*0032*/ 	.short	(.L_27 - .L_26)


	//   ....[0]....
.L_26:
        /*0034*/ 	.word	0x00000360


	//   ....[1]....
        /*0038*/ 	.word	0x00000370


	//   ....[2]....
        /*003c*/ 	.word	0x000004b0


	//----- nvinfo : EIATTR_COOP_GROUP_MASK_REGIDS
	.align		4
.L_27:
        /*0040*/ 	.byte	0x04, 0x29
        /*0042*/ 	.short	(.L_29 - .L_28)


	//   ....[0]....
.L_28:
        /*0044*/ 	.word	0xffffffff


	//   ....[1]....
        /*0048*/ 	.word	0xffffffff


	//   ....[2]....
        /*004c*/ 	.word	0xffffffff


	//   ....[3]....
        /*0050*/ 	.word	0xffffffff


	//   ....[4]....
        /*0054*/ 	.word	0xffffffff


	//----- nvinfo : EIATTR_COOP_GROUP_INSTR_OFFSETS
	.align		4
.L_29:
        /*0058*/ 	.byte	0x04, 0x28
        /*005a*/ 	.short	(.L_31 - .L_30)


	//   ....[0]....
.L_30:
        /*005c*/ 	.word	0x00000060


	//   ....[1]....
        /*0060*/ 	.word	0x00000070


	//   ....[2]....
        /*0064*/ 	.word	0x00000130


	//   ....[3]....
        /*0068*/ 	.word	0x000002a0


	//   ....[4]....
        /*006c*/ 	.word	0x00000f60


	//----- nvinfo : EIATTR_REG_RECONFIG
	.align		4
.L_31:
        /*0070*/ 	.byte	0x01, 0x54
	.zero		2


	//----- nvinfo : EIATTR_SYSCALL_OFFSETS
	.align		4
        /*0074*/ 	.byte	0x04, 0x46
        /*0076*/ 	.short	(.L_33 - .L_32)


	//   ....[0]....
.L_32:
        /*0078*/ 	.word	0x00001120


	//----- nvinfo : EIATTR_MBARRIER_INSTR_OFFSETS
	.align		4
.L_33:
        /*007c*/ 	.byte	0x04, 0x39
        /*007e*/ 	.short	(.L_35 - .L_34)


	//   ....[0]....
.L_34:
        /*0080*/ 	.word	0x00000230
        /*0084*/ 	.word	0x000000ff
        /*0088*/ 	.word	0x00000000
        /*008c*/ 	.short	0x0100
        /*008e*/ 	.byte	0x08
	.zero		1


	//   ....[1]....
        /*0090*/ 	.word	0x00000240
        /*0094*/ 	.word	0x000000ff
        /*0098*/ 	.word	0x00000018
        /*009c*/ 	.short	0x0100
        /*009e*/ 	.byte	0x08
	.zero		1


	//   ....[2]....
        /*00a0*/ 	.word	0x00000250
        /*00a4*/ 	.word	0x000000ff
        /*00a8*/ 	.word	0x00000008
        /*00ac*/ 	.short	0x0100
        /*00ae*/ 	.byte	0x08
	.zero		1


	//   ....[3]....
        /*00b0*/ 	.word	0x00000260
        /*00b4*/ 	.word	0x000000ff
        /*00b8*/ 	.word	0x00000020
        /*00bc*/ 	.short	0x0100
        /*00be*/ 	.byte	0x08
	.zero		1


	//   ....[4]....
        /*00c0*/ 	.word	0x00000270
        /*00c4*/ 	.word	0x000000ff
        /*00c8*/ 	.word	0x00000010
        /*00cc*/ 	.short	0x0100
        /*00ce*/ 	.byte	0x08
	.zero		1


	//   ....[5]....
        /*00d0*/ 	.word	0x00000280
        /*00d4*/ 	.word	0x000000ff
        /*00d8*/ 	.word	0x00000028
        /*00dc*/ 	.short	0x0100
        /*00de*/ 	.byte	0x08
	.zero		1


	//   ....[6]....
        /*00e0*/ 	.word	0x00000520
        /*00e4*/ 	.word	0x000000ff
        /*00e8*/ 	.word	0x00000040
        /*00ec*/ 	.short	0x0100
        /*00ee*/ 	.byte	0x06
	.zero		1


	//   ....[7]....
        /*00f0*/ 	.word	0x00000580
        /*00f4*/ 	.word	0x000000ff
        /*00f8*/ 	.word	0x00000048
        /*00fc*/ 	.short	0x0100
        /*00fe*/ 	.byte	0x06
	.zero		1


	//   ....[8]....
        /*0100*/ 	.word	0x000011a0
        /*0104*/ 	.word	0x00000003
        /*0108*/ 	.word	0x00000000
        /*010c*/ 	.short	0x010a
        /*010e*/ 	.byte	0x3f
	.zero		1


	//   ....[9]....
        /*0110*/ 	.word	0x000011e0
        /*0114*/ 	.word	0x00000003
        /*0118*/ 	.word	0x00000000
        /*011c*/ 	.short	0x010a
        /*011e*/ 	.byte	0x3f
	.zero		1


	//   ....[10]....
        /*0120*/ 	.word	0x00001700
        /*0124*/ 	.word	0x000000ff
        /*0128*/ 	.word	0x00000000
        /*012c*/ 	.short	0x010a
        /*012e*/ 	.byte	0x08
	.zero		1


	//   ....[11]....
        /*0130*/ 	.word	0x00001740
        /*0134*/ 	.word	0x000000ff
        /*0138*/ 	.word	0x00000000
        /*013c*/ 	.short	0x010a
        /*013e*/ 	.byte	0x08
	.zero		1


	//   ....[12]....
        /*0140*/ 	.word	0x00001b20
        /*0144*/ 	.word	0x000000ff
        /*0148*/ 	.word	0x00000000
        /*014c*/ 	.short	0x0101
        /*014e*/ 	.byte	0x08
	.zero		1


	//   ....[13]....
        /*0150*/ 	.word	0x00001d20
        /*0154*/ 	.word	0x000000ff
        /*0158*/ 	.word	0x00000000
        /*015c*/ 	.short	0x0101
        /*015e*/ 	.byte	0x06
	.zero		1


	//   ....[14]....
        /*0160*/ 	.word	0x00007e10
        /*0164*/ 	.word	0x0000000e
        /*0168*/ 	.word	0x00000018
        /*016c*/ 	.short	0x010a
        /*016e*/ 	.byte	0x3f
	.zero		1


	//   ....[15]....
        /*0170*/ 	.word	0x00008190
        /*0174*/ 	.word	0x00000006
        /*0178*/ 	.word	0x00000048
        /*017c*/ 	.short	0x0101
        /*017e*/ 	.byte	0x3f
	.zero		1


	//   ....[16]....
        /*0180*/ 	.word	0x000088c0
        /*0184*/ 	.word	0x00000007
        /*0188*/ 	.word	0x00000000
        /*018c*/ 	.short	0x010a
        /*018e*/ 	.byte	0x3f
	.zero		1


	//   ....[17]....
        /*0190*/ 	.word	0x00008940
        /*0194*/ 	.word	0x00000009
        /*0198*/ 	.word	0x00000000
        /*019c*/ 	.short	0x010a
        /*019e*/ 	.byte	0x3f
	.zero		1


	//   ....[18]....
        /*01a0*/ 	.word	0x000089d0
        /*01a4*/ 	.word	0x00000003
        /*01a8*/ 	.word	0x00000000
        /*01ac*/ 	.short	0x010a
        /*01ae*/ 	.byte	0x3f
	.zero		1


	//   ....[19]....
        /*01b0*/ 	.word	0x00008a30
        /*01b4*/ 	.word	0x00000003
        /*01b8*/ 	.word	0x00000000
        /*01bc*/ 	.short	0x010a
        /*01be*/ 	.byte	0x3f
	.zero		1


	//   ....[20]....
        /*01c0*/ 	.word	0x00008a90
        /*01c4*/ 	.word	0x00000004
        /*01c8*/ 	.word	0x00000000
        /*01cc*/ 	.short	0x010a
        /*01ce*/ 	.byte	0x3f
	.zero		1


	//   ....[21]....
        /*01d0*/ 	.word	0x00008b60
        /*01d4*/ 	.word	0x0000000e
        /*01d8*/ 	.word	0x00000018
        /*01dc*/ 	.short	0x010a
        /*01de*/ 	.byte	0x3f
	.zero		1


	//   ....[22]....
        /*01e0*/ 	.word	0x00008c30
        /*01e4*/ 	.word	0x00000007
        /*01e8*/ 	.word	0x00000000
        /*01ec*/ 	.short	0x010a
        /*01ee*/ 	.byte	0x3f
	.zero		1


	//   ....[23]....
        /*01f0*/ 	.word	0x00008c80
        /*01f4*/ 	.word	0x00000009
        /*01f8*/ 	.word	0x00000000
        /*01fc*/ 	.short	0x010a
        /*01fe*/ 	.byte	0x3f
	.zero		1


	//----- nvinfo : EIATTR_NUM_MBARRIERS
	.align		4
.L_35:
        /*0200*/ 	.byte	0x03, 0x38
        /*0202*/ 	.short	0x0008


	//----- nvinfo : EIATTR_EXIT_INSTR_OFFSETS
	.align		4
        /*0204*/ 	.byte	0x04, 0x1c
        /*0206*/ 	.short	(.L_37 - .L_36)


	//   ....[0]....
.L_36:
        /*0208*/ 	.word	0x000005d0


	//   ....[1]....
        /*020c*/ 	.word	0x00000e90


	//   ....[2]....
        /*0210*/ 	.word	0x00007480


	//   ....[3]....
        /*0214*/ 	.word	0x00007ab0


	//   ....[4]....
        /*0218*/ 	.word	0x00008a20


	//----- nvinfo : EIATTR_MAX_THREADS
	.align		4
.L_37:
        /*021c*/ 	.byte	0x04, 0x05
        /*021e*/ 	.short	(.L_39 - .L_38)
.L_38:
        /*0220*/ 	.word	0x00000180
        /*0224*/ 	.word	0x00000001
        /*0228*/ 	.word	0x00000001


	//----- nvinfo : EIATTR_CRS_STACK_SIZE
	.align		4
.L_39:
        /*022c*/ 	.byte	0x04, 0x1e
        /*022e*/ 	.short	(.L_41 - .L_40)
.L_40:
        /*0230*/ 	.word	0x00000000


	//----- nvinfo : EIATTR_CBANK_PARAM_SIZE
	.align		4
.L_41:
        /*0234*/ 	.byte	0x03, 0x19
        /*0236*/ 	.short	0x0470


	//----- nvinfo : EIATTR_PARAM_CBANK
	.align		4
        /*0238*/ 	.byte	0x04, 0x0a
        /*023a*/ 	.short	(.L_43 - .L_42)
	.align		4
.L_42:
        /*023c*/ 	.word	index@(.nv.constant0._ZN7cutlass13device_kernelINS_4gemm6kernel13GemmUniversalIN4cute5tupleIJiiiiEEENS1_10collective13CollectiveMmaINS1_34MainloopSm90TmaGmmaWarpSpecializedILi3ENS5_IJNS4_1CILi1EEESB_SB_EEENS1_35KernelTmaWarpSpecializedCooperativeEEENS5_IJNSA_ILi256EEENSA_ILi64EEESG_EEENS_6half_tENS5_IJlSB_lEEESI_SJ_NS4_8TiledMMAINS4_8MMA_AtomIJNS4_4SM904GMMA25MMA_64x64x16_F32F16F16_SSILNSN_5MajorE0ELSP_0ELNSN_7ScaleInE1ELSQ_1EEEEEENS4_6LayoutINS5_IJNSA_ILi2EEESB_SB_EEENS5_IJSB_NSA_ILi0EEESW_EEEEENS5_IJNS4_10UnderscoreESZ_SZ_EEEEENS4_13SM90_TMA_LOADENS4_14ComposedLayoutINS4_7SwizzleILi3ELi4ELi3EEENS4_18smem_ptr_flag_bitsILi16EEENST_INS5_IJNSA_ILi8EEESG_EEENS5_IJSG_SB_EEEEEEEvNS4_8identityES12_S1C_vS1D_EENS_8epilogue10collective6detail29Sm90TmaWarpSpecializedAdapterINS1G_15DefaultEpilogueISI_SJ_SJ_NS1F_6thread17LinearCombinationISI_Li1EffLNS1K_9ScaleType4KindE0ELNS_15FloatRoundStyleE2ESI_EENS1_15EpilogueDefaultEEEEEvvEEEEvNT_6ParamsE)
        /*0240*/ 	.short	0x0210
        /*0242*/ 	.short	0x0470


	//----- nvinfo : EIATTR_SW_WAR
	.align		4
.L_43:
        /*0244*/ 	.byte	0x04, 0x36
        /*0246*/ 	.short	(.L_45 - .L_44)
.L_44:
        /*0248*/ 	.word	0x00000008
.L_45:


//--------------------- .nv.callgraph             --------------------------
	.section	.nv.callgraph,"",@"SHT_CUDA_CALLGRAPH"
	.align	4
	.sectionentsize	8
	.align		4
        /*0000*/ 	.word	0x00000000
	.align		4
        /*0004*/ 	.word	0xffffffff
	.align		4
        /*0008*/ 	.word	index@(_ZN7cutlass13device_kernelINS_4gemm6kernel13GemmUniversalIN4cute5tupleIJiiiiEEENS1_10collective13CollectiveMmaINS1_34MainloopSm90TmaGmmaWarpSpecializedILi3ENS5_IJNS4_1CILi1EEESB_SB_EEENS1_35KernelTmaWarpSpecializedCooperativeEEENS5_IJNSA_ILi256EEENSA_ILi64EEESG_EEENS_6half_tENS5_IJlSB_lEEESI_SJ_NS4_8TiledMMAINS4_8MMA_AtomIJNS4_4SM904GMMA25MMA_64x64x16_F32F16F16_SSILNSN_5MajorE0ELSP_0ELNSN_7ScaleInE1ELSQ_1EEEEEENS4_6LayoutINS5_IJNSA_ILi2EEESB_SB_EEENS5_IJSB_NSA_ILi0EEESW_EEEEENS5_IJNS4_10UnderscoreESZ_SZ_EEEEENS4_13SM90_TMA_LOADENS4_14ComposedLayoutINS4_7SwizzleILi3ELi4ELi3EEENS4_18smem_ptr_flag_bitsILi16EEENST_INS5_IJNSA_ILi8EEESG_EEENS5_IJSG_SB_EEEEEEEvNS4_8identityES12_S1C_vS1D_EENS_8epilogue10collective6detail29Sm90TmaWarpSpecializedAdapterINS1G_15DefaultEpilogueISI_SJ_SJ_NS1F_6thread17LinearCombinationISI_Li1EffLNS1K_9ScaleType4KindE0ELNS_15FloatRoundStyleE2ESI_EENS1_15EpilogueDefaultEEEEEvvEEEEvNT_6ParamsE)
	.align		4
        /*000c*/ 	.word	index@(__assertfail)
	.align		4
        /*0010*/ 	.word	0x00000000
	.align		4
        /*0014*/ 	.word	0xfffffffe
	.align		4
        /*0018*/ 	.word	0x00000000
	.align		4
        /*001c*/ 	.word	0xfffffffd
	.align		4
        /*0020*/ 	.word	0x00000000
	.align		4
        /*0024*/ 	.word	0xfffffffc


//--------------------- .nv.constant4             --------------------------
	.section	.nv.constant4,"a",@progbits
	.align	8
	.align		8
.nv.constant4:
        /*0000*/ 	.dword	__assertfail
	.align		8
        /*0008*/ 	.dword	__unnamed_1
	.align		8
        /*0010*/ 	.dword	_ZN40_INTERNAL_528049d4_4_k_cu_afff091d_242484cuda3std3__45__cpo5beginE
	.align		8
        /*0018*/ 	.dword	_ZN40_INTERNAL_528049d4_4_k_cu_afff091d_242484cuda3std3__45__cpo3endE
	.align		8
        /*0020*/ 	.dword	_ZN40_INTERNAL_528049d4_4_k_cu_afff091d_242484cuda3std3__45__cpo6cbeginE
	.align		8
        /*0028*/ 	.dword	_ZN40_INTERNAL_528049d4_4_k_cu_afff091d_242484cuda3std3__45__cpo4cendE
	.align		8
        /*0030*/ 	.dword	_ZN40_INTERNAL_528049d4_4_k_cu_afff091d_242484cuda3std3__442_GLOBAL__N__528049d4_4_k_cu_afff091d_242486ignoreE
	.align		8
        /*0038*/ 	.dword	_ZN40_INTERNAL_528049d4_4_k_cu_afff091d_242484cuda3std3__419piecewise_constructE
	.align		8
        /*0040*/ 	.dword	_ZN40_INTERNAL_528049d4_4_k_cu_afff091d_242484cuda3std3__48in_placeE
	.align		8
        /*0048*/ 	.dword	_ZN40_INTERNAL_528049d4_4_k_cu_afff091d_242484cuda3std6ranges3__45__cpo4swapE
	.align		8
        /*0050*/ 	.dword	_ZN40_INTERNAL_528049d4_4_k_cu_afff091d_242484cuda3std6ranges3__45__cpo9iter_moveE
	.align		8
        /*0058*/ 	.dword	_ZN40_INTERNAL_528049d4_4_k_cu_afff091d_242484cute7productE
	.align		8
        /*0060*/ 	.dword	_ZN40_INTERNAL_528049d4_4_k_cu_afff091d_242484cute1_E
	.align		8
        /*0068*/ 	.dword	$str$22
	.align		8
        /*0070*/ 	.dword	$str$23


//--------------------- .text._ZN7cutlass13device_kernelINS_4gemm6kernel13GemmUniversalIN4cute5tupleIJiiiiEEENS1_10collective13CollectiveMmaINS1_34MainloopSm90TmaGmmaWarpSpecializedILi3ENS5_IJNS4_1CILi1EEESB_SB_EEENS1_35KernelTmaWarpSpecializedCooperativeEEENS5_IJNSA_ILi256EEENSA_ILi64EEESG_EEENS_6half_tENS5_IJlSB_lEEESI_SJ_NS4_8TiledMMAINS4_8MMA_AtomIJNS4_4SM904GMMA25MMA_64x64x16_F32F16F16_SSILNSN_5MajorE0ELSP_0ELNSN_7ScaleInE1ELSQ_1EEEEEENS4_6LayoutINS5_IJNSA_ILi2EEESB_SB_EEENS5_IJSB_NSA_ILi0EEESW_EEEEENS5_IJNS4_10UnderscoreESZ_SZ_EEEEENS4_13SM90_TMA_LOADENS4_14ComposedLayoutINS4_7SwizzleILi3ELi4ELi3EEENS4_18smem_ptr_flag_bitsILi16EEENST_INS5_IJNSA_ILi8EEESG_EEENS5_IJSG_SB_EEEEEEEvNS4_8identityES12_S1C_vS1D_EENS_8epilogue10collective6detail29Sm90TmaWarpSpecializedAdapterINS1G_15DefaultEpilogueISI_SJ_SJ_NS1F_6thread17LinearCombinationISI_Li1EffLNS1K_9ScaleType4KindE0ELNS_15FloatRoundStyleE2ESI_EENS1_15EpilogueDefaultEEEEEvvEEEEvNT_6ParamsE --------------------------
	.section	.text._ZN7cutlass13device_kernelINS_4gemm6kernel13GemmUniversalIN4cute5tupleIJiiiiEEENS1_10collective13CollectiveMmaINS1_34MainloopSm90TmaGmmaWarpSpecializedILi3ENS5_IJNS4_1CILi1EEESB_SB_EEENS1_35KernelTmaWarpSpecializedCooperativeEEENS5_IJNSA_ILi256EEENSA_ILi64EEESG_EEENS_6half_tENS5_IJlSB_lEEESI_SJ_NS4_8TiledMMAINS4_8MMA_AtomIJNS4_4SM904GMMA25MMA_64x64x16_F32F16F16_SSILNSN_5MajorE0ELSP_0ELNSN_7ScaleInE1ELSQ_1EEEEEENS4_6LayoutINS5_IJNSA_ILi2EEESB_SB_EEENS5_IJSB_NSA_ILi0EEESW_EEEEENS5_IJNS4_10UnderscoreESZ_SZ_EEEEENS4_13SM90_TMA_LOADENS4_14ComposedLayoutINS4_7SwizzleILi3ELi4ELi3EEENS4_18smem_ptr_flag_bitsILi16EEENST_INS5_IJNSA_ILi8EEESG_EEENS5_IJSG_SB_EEEEEEEvNS4_8identityES12_S1C_vS1D_EENS_8epilogue10collective6detail29Sm90TmaWarpSpecializedAdapterINS1G_15DefaultEpilogueISI_SJ_SJ_NS1F_6thread17LinearCombinationISI_Li1EffLNS1K_9ScaleType4KindE0ELNS_15FloatRoundStyleE2ESI_EENS1_15EpilogueDefaultEEEEEvvEEEEvNT_6ParamsE,"ax",@progbits
	.align	128
.text._ZN7cutlass13device_kernelINS_4gemm6kernel13GemmUniversalIN4cute5tupleIJiiiiEEENS1_10collective13CollectiveMmaINS1_34MainloopSm90TmaGmmaWarpSpecializedILi3ENS5_IJNS4_1CILi1EEESB_SB_EEENS1_35KernelTmaWarpSpecializedCooperativeEEENS5_IJNSA_ILi256EEENSA_ILi64EEESG_EEENS_6half_tENS5_IJlSB_lEEESI_SJ_NS4_8TiledMMAINS4_8MMA_AtomIJNS4_4SM904GMMA25MMA_64x64x16_F32F16F16_SSILNSN_5MajorE0ELSP_0ELNSN_7ScaleInE1ELSQ_1EEEEEENS4_6LayoutINS5_IJNSA_ILi2EEESB_SB_EEENS5_IJSB_NSA_ILi0EEESW_EEEEENS5_IJNS4_10UnderscoreESZ_SZ_EEEEENS4_13SM90_TMA_LOADENS4_14ComposedLayoutINS4_7SwizzleILi3ELi4ELi3EEENS4_18smem_ptr_flag_bitsILi16EEENST_INS5_IJNSA_ILi8EEESG_EEENS5_IJSG_SB_EEEEEEEvNS4_8identityES12_S1C_vS1D_EENS_8epilogue10collective6detail29Sm90TmaWarpSpecializedAdapterINS1G_15DefaultEpilogueISI_SJ_SJ_NS1F_6thread17LinearCombinationISI_Li1EffLNS1K_9ScaleType4KindE0ELNS_15FloatRoundStyleE2ESI_EENS1_15EpilogueDefaultEEEEEvvEEEEvNT_6ParamsE:
        .type           _ZN7cutlass13device_kernelINS_4gemm6kernel13GemmUniversalIN4cute5tupleIJiiiiEEENS1_10collective13CollectiveMmaINS1_34MainloopSm90TmaGmmaWarpSpecializedILi3ENS5_IJNS4_1CILi1EEESB_SB_EEENS1_35KernelTmaWarpSpecializedCooperativeEEENS5_IJNSA_ILi256EEENSA_ILi64EEESG_EEENS_6half_tENS5_IJlSB_lEEESI_SJ_NS4_8TiledMMAINS4_8MMA_AtomIJNS4_4SM904GMMA25MMA_64x64x16_F32F16F16_SSILNSN_5MajorE0ELSP_0ELNSN_7ScaleInE1ELSQ_1EEEEEENS4_6LayoutINS5_IJNSA_ILi2EEESB_SB_EEENS5_IJSB_NSA_ILi0EEESW_EEEEENS5_IJNS4_10UnderscoreESZ_SZ_EEEEENS4_13SM90_TMA_LOADENS4_14ComposedLayoutINS4_7SwizzleILi3ELi4ELi3EEENS4_18smem_ptr_flag_bitsILi16EEENST_INS5_IJNSA_ILi8EEESG_EEENS5_IJSG_SB_EEEEEEEvNS4_8identityES12_S1C_vS1D_EENS_8epilogue10collective6detail29Sm90TmaWarpSpecializedAdapterINS1G_15DefaultEpilogueISI_SJ_SJ_NS1F_6thread17LinearCombinationISI_Li1EffLNS1K_9ScaleType4KindE0ELNS_15FloatRoundStyleE2ESI_EENS1_15EpilogueDefaultEEEEEvvEEEEvNT_6ParamsE,@function
        .size           _ZN7cutlass13device_kernelINS_4gemm6kernel13GemmUniversalIN4cute5tupleIJiiiiEEENS1_10collective13CollectiveMmaINS1_34MainloopSm90TmaGmmaWarpSpecializedILi3ENS5_IJNS4_1CILi1EEESB_SB_EEENS1_35KernelTmaWarpSpecializedCooperativeEEENS5_IJNSA_ILi256EEENSA_ILi64EEESG_EEENS_6half_tENS5_IJlSB_lEEESI_SJ_NS4_8TiledMMAINS4_8MMA_AtomIJNS4_4SM904GMMA25MMA_64x64x16_F32F16F16_SSILNSN_5MajorE0ELSP_0ELNSN_7ScaleInE1ELSQ_1EEEEEENS4_6LayoutINS5_IJNSA_ILi2EEESB_SB_EEENS5_IJSB_NSA_ILi0EEESW_EEEEENS5_IJNS4_10UnderscoreESZ_SZ_EEEEENS4_13SM90_TMA_LOADENS4_14ComposedLayoutINS4_7SwizzleILi3ELi4ELi3EEENS4_18smem_ptr_flag_bitsILi16EEENST_INS5_IJNSA_ILi8EEESG_EEENS5_IJSG_SB_EEEEEEEvNS4_8identityES12_S1C_vS1D_EENS_8epilogue10collective6detail29Sm90TmaWarpSpecializedAdapterINS1G_15DefaultEpilogueISI_SJ_SJ_NS1F_6thread17LinearCombinationISI_Li1EffLNS1K_9ScaleType4KindE0ELNS_15FloatRoundStyleE2ESI_EENS1_15EpilogueDefaultEEEEEvvEEEEvNT_6ParamsE,(.L_x_190 - _ZN7cutlass13device_kernelINS_4gemm6kernel13GemmUniversalIN4cute5tupleIJiiiiEEENS1_10collective13CollectiveMmaINS1_34MainloopSm90TmaGmmaWarpSpecializedILi3ENS5_IJNS4_1CILi1EEESB_SB_EEENS1_35KernelTmaWarpSpecializedCooperativeEEENS5_IJNSA_ILi256EEENSA_ILi64EEESG_EEENS_6half_tENS5_IJlSB_lEEESI_SJ_NS4_8TiledMMAINS4_8MMA_AtomIJNS4_4SM904GMMA25MMA_64x64x16_F32F16F16_SSILNSN_5MajorE0ELSP_0ELNSN_7ScaleInE1ELSQ_1EEEEEENS4_6LayoutINS5_IJNSA_ILi2EEESB_SB_EEENS5_IJSB_NSA_ILi0EEESW_EEEEENS5_IJNS4_10UnderscoreESZ_SZ_EEEEENS4_13SM90_TMA_LOADENS4_14ComposedLayoutINS4_7SwizzleILi3ELi4ELi3EEENS4_18smem_ptr_flag_bitsILi16EEENST_INS5_IJNSA_ILi8EEESG_EEENS5_IJSG_SB_EEEEEEEvNS4_8identityES12_S1C_vS1D_EENS_8epilogue10collective6detail29Sm90TmaWarpSpecializedAdapterINS1G_15DefaultEpilogueISI_SJ_SJ_NS1F_6thread17LinearCombinationISI_Li1EffLNS1K_9ScaleType4KindE0ELNS_15FloatRoundStyleE2ESI_EENS1_15EpilogueDefaultEEEEEvvEEEEvNT_6ParamsE)
        .other          _ZN7cutlass13device_kernelINS_4gemm6kernel13GemmUniversalIN4cute5tupleIJiiiiEEENS1_10collective13CollectiveMmaINS1_34MainloopSm90TmaGmmaWarpSpecializedILi3ENS5_IJNS4_1CILi1EEESB_SB_EEENS1_35KernelTmaWarpSpecializedCooperativeEEENS5_IJNSA_ILi256EEENSA_ILi64EEESG_EEENS_6half_tENS5_IJlSB_lEEESI_SJ_NS4_8TiledMMAINS4_8MMA_AtomIJNS4_4SM904GMMA25MMA_64x64x16_F32F16F16_SSILNSN_5MajorE0ELSP_0ELNSN_7ScaleInE1ELSQ_1EEEEEENS4_6LayoutINS5_IJNSA_ILi2EEESB_SB_EEENS5_IJSB_NSA_ILi0EEESW_EEEEENS5_IJNS4_10UnderscoreESZ_SZ_EEEEENS4_13SM90_TMA_LOADENS4_14ComposedLayoutINS4_7SwizzleILi3ELi4ELi3EEENS4_18smem_ptr_flag_bitsILi16EEENST_INS5_IJNSA_ILi8EEESG_EEENS5_IJSG_SB_EEEEEEEvNS4_8identityES12_S1C_vS1D_EENS_8epilogue10collective6detail29Sm90TmaWarpSpecializedAdapterINS1G_15DefaultEpilogueISI_SJ_SJ_NS1F_6thread17LinearCombinationISI_Li1EffLNS1K_9ScaleType4KindE0ELNS_15FloatRoundStyleE2ESI_EENS1_15EpilogueDefaultEEEEEvvEEEEvNT_6ParamsE,@"STO_CUDA_ENTRY STV_DEFAULT"
_ZN7cutlass13device_kernelINS_4gemm6kernel13GemmUniversalIN4cute5tupleIJiiiiEEENS1_10collective13CollectiveMmaINS1_34MainloopSm90TmaGmmaWarpSpecializedILi3ENS5_IJNS4_1CILi1EEESB_SB_EEENS1_35KernelTmaWarpSpecializedCooperativeEEENS5_IJNSA_ILi256EEENSA_ILi64EEESG_EEENS_6half_tENS5_IJlSB_lEEESI_SJ_NS4_8TiledMMAINS4_8MMA_AtomIJNS4_4SM904GMMA25MMA_64x64x16_F32F16F16_SSILNSN_5MajorE0ELSP_0ELNSN_7ScaleInE1ELSQ_1EEEEEENS4_6LayoutINS5_IJNSA_ILi2EEESB_SB_EEENS5_IJSB_NSA_ILi0EEESW_EEEEENS5_IJNS4_10UnderscoreESZ_SZ_EEEEENS4_13SM90_TMA_LOADENS4_14ComposedLayoutINS4_7SwizzleILi3ELi4ELi3EEENS4_18smem_ptr_flag_bitsILi16EEENST_INS5_IJNSA_ILi8EEESG_EEENS5_IJSG_SB_EEEEEEEvNS4_8identityES12_S1C_vS1D_EENS_8epilogue10collective6detail29Sm90TmaWarpSpecializedAdapterINS1G_15DefaultEpilogueISI_SJ_SJ_NS1F_6thread17LinearCombinationISI_Li1EffLNS1K_9ScaleType4KindE0ELNS_15FloatRoundStyleE2ESI_EENS1_15EpilogueDefaultEEEEEvvEEEEvNT_6ParamsE:
[----:B------:R-:W0:Y:S01]  /*0000*/  LDC R1, c[0x0][0x28] ;  /* 0x00000a00ff017b82 */ /* 0x000e220000000800 */
[----:B------:R-:W1:Y:S01]  /*0010*/  S2R R18, SR_TID.X ;  /* 0x0000000000127919 */ /* 0x000e620000002100 */
[----:B------:R-:W-:Y:S01]  /*0020*/  ELECT P0, URZ, PT ;  /* 0x00000000003f782f */ /* 0x000fe20003800000 */
[----:B------:R-:W-:Y:S01]  /*0030*/  BSSY B0, `(.L_x_0) ;  /* 0x000000f000007945 */ /* 0x000fe20003800000 */
[--C-:B-1----:R-:W-:Y:S02]  /*0040*/  SHF.R.U32.HI R0, RZ, 0x5, R18.reuse ;  /* 0x00000005ff007819 */ /* 0x102fe40000011612 */
[----:B------:R-:W-:-:S03]  /*0050*/  SHF.R.U32.HI R22, RZ, 0x7, R18 ;  /* 0x00000007ff167819 */ /* 0x000fc60000011612 */
[----:B------:R-:W1:Y:S04]  /*0060*/  SHFL.IDX PT, R5, R0, RZ, 0x1f ;  /* 0x00001fff00057589 */ /* 0x000e6800000e0000 */
[----:B------:R2:W3:Y:S01]  /*0070*/  SHFL.IDX PT, R8, R22, RZ, 0x1f ;  /* 0x00001fff16087589 */ /* 0x0004e200000e0000 */
[----:B-1----:R-:W-:-:S13]  /*0080*/  ISETP.NE.OR P0, PT, R5, RZ, !P0 ;  /* 0x000000ff0500720c */ /* 0x002fda0004705670 */
[----:B0-23--:R-:W-:Y:S05]  /*0090*/  @P0 BRA `(.L_x_1) ;  /* 0x0000000000200947 */ /* 0x00dfea0003800000 */
[----:B------:R-:W-:Y:S02]  /*00a0*/  ULDC.64 UR4, c[0x0][0x198] ;  /* 0x0000660000047ab9 */ /* 0x000fe40000000a00 */
[----:B------:R-:W-:Y:S02]  /*00b0*/  UIADD3 UR6, UP0, UR4, 0xf0, URZ ;  /* 0x000000f004067890 */ /* 0x000fe4000ff1e03f */
[----:B------:R-:W-:Y:S02]  /*00c0*/  UIADD3 UR4, UP1, UR4, 0x1f0, URZ ;  /* 0x000001f004047890 */ /* 0x000fe4000ff3e03f */
[----:B------:R-:W-:Y:S02]  /*00d0*/  UIADD3.X UR7, URZ, UR5, URZ, UP0, !UPT ;  /* 0x000000053f077290 */ /* 0x000fe400087fe43f */
[----:B------:R-:W-:-:S07]  /*00e0*/  UIADD3.X UR5, URZ, UR5, URZ, UP1, !UPT ;  /* 0x000000053f057290 */ /* 0x000fce0008ffe43f */
[----:B------:R0:W-:Y:S02]  /*00f0*/  UTMACCTL.PF [UR6] ;  /* 0x00000000060079b9 */ /* 0x0001e40008040000 */
[----:B------:R0:W-:Y:S02]  /*0100*/  UTMACCTL.PF [UR4] ;  /* 0x00000000040079b9 */ /* 0x0001e40008040000 */
[----:B0-----:R-:W-:Y:S01]  /*0110*/  NOP ;  /* 0x0000000000007918 */ /* 0x001fe20000000000 */
.L_x_1:
[----:B------:R-:W-:Y:S05]  /*0120*/  BSYNC B0 ;  /* 0x0000000000007941 */ /* 0x000fea0003800000 */
.L_x_0:
[----:B------:R-:W0:Y:S02]  /*0130*/  SHFL.IDX PT, R2, R0, RZ, 0x1f ;  /* 0x00001fff00027589 */ /* 0x000e2400000e0000 */
[----:B0-----:R-:W-:-:S13]  /*0140*/  ISETP.NE.AND P0, PT, R2, RZ, PT ;  /* 0x000000ff0200720c */ /* 0x001fda0003f05270 */
[----:B------:R-:W-:Y:S05]  /*0150*/  @P0 BRA `(.L_x_2) ;  /* 0x0000000000500947 */ /* 0x000fea0003800000 */
[----:B------:R-:W0:Y:S01]  /*0160*/  S2UR UR8, SR_CgaCtaId ;  /* 0x00000000000879c3 */ /* 0x000e220000008800 */
[----:B------:R-:W-:Y:S01]  /*0170*/  UMOV UR4, 0x400 ;  /* 0x0000040000047882 */ /* 0x000fe20000000000 */
[----:B------:R-:W-:Y:S01]  /*0180*/  UMOV UR5, 0x1 ;  /* 0x0000000100057882 */ /* 0x000fe20000000000 */
[----:B------:R-:W-:Y:S01]  /*0190*/  UMOV UR6, 0x100 ;  /* 0x0000010000067882 */ /* 0x000fe20000000000 */
[----:B------:R-:W-:Y:S01]  /*01a0*/  ELECT P0, URZ, PT ;  /* 0x00000000003f782f */ /* 0x000fe20003800000 */
[----:B------:R-:W-:-:S04]  /*01b0*/  UIADD3 UR6, -UR6, 0x100000, URZ ;  /* 0x0010000006067890 */ /* 0x000fc8000fffe13f */
[----:B------:R-:W-:Y:S02]  /*01c0*/  USHF.L.U32 UR7, UR6, 0xb, URZ ;  /* 0x0000000b06077899 */ /* 0x000fe4000800063f */
[----:B------:R-:W-:Y:S02]  /*01d0*/  USHF.L.U32 UR6, UR6, 0x1, URZ ;  /* 0x0000000106067899 */ /* 0x000fe4000800063f */
[----:B0-----:R-:W-:Y:S02]  /*01e0*/  ULEA UR8, UR8, UR4, 0x18 ;  /* 0x0000000408087291 */ /* 0x001fe4000f8ec03f */
[----:B------:R-:W-:-:S04]  /*01f0*/  UIADD3 UR4, -UR5, 0x100000, URZ ;  /* 0x0010000005047890 */ /* 0x000fc8000fffe13f */
[----:B------:R-:W-:Y:S02]  /*0200*/  USHF.L.U32 UR5, UR4, 0xb, URZ ;  /* 0x0000000b04057899 */ /* 0x000fe4000800063f */
[----:B------:R-:W-:Y:S01]  /*0210*/  USHF.L.U32 UR4, UR4, 0x1, URZ ;  /* 0x0000000104047899 */ /* 0x000fe2000800063f */
[----:B------:R-:W0:Y:S11]  /*0220*/  FENCE.VIEW.ASYNC.S ;  /* 0x00000000000073c6 */ /* 0x000e360000000000 */
[----:B0-----:R0:W1:Y:S01]  /*0230*/  SYNCS.EXCH.64 URZ, [UR8], UR4 ;  /* 0x00000004083f75b2 */ /* 0x0010620008000100 */
[----:B------:R0:W2:Y:S01]  /*0240*/  SYNCS.EXCH.64 URZ, [UR8+0x18], UR6 ;  /* 0x00001806083f75b2 */ /* 0x0000a20008000100 */
[----:B------:R0:W3:Y:S01]  /*0250*/  SYNCS.EXCH.64 URZ, [UR8+0x8], UR4 ;  /* 0x00000804083f75b2 */ /* 0x0000e20008000100 */
[----:B------:R0:W4:Y:S01]  /*0260*/  SYNCS.EXCH.64 URZ, [UR8+0x20], UR6 ;  /* 0x00002006083f75b2 */ /* 0x0001220008000100 */
[----:B------:R0:W0:Y:S01]  /*0270*/  SYNCS.EXCH.64 URZ, [UR8+0x10], UR4 ;  /* 0x00001004083f75b2 */ /* 0x0000220008000100 */
[----:B------:R0:W0:Y:S01]  /*0280*/  SYNCS.EXCH.64 URZ, [UR8+0x28], UR6 ;  /* 0x00002806083f75b2 */ /* 0x0000220008000100 */
[----:B------:R-:W-:Y:S01]  /*0290*/  NOP ;  /* 0x0000000000007918 */ /* 0x000fe20000000000 */
.L_x_2:
[----:B------:R-:W5:Y:S01]  /*02a0*/  SHFL.IDX PT, R0, R0, RZ, 0x1f ;  /* 0x00001fff00007589 */ /* 0x000f6200000e0000 */
[----:B------:R-:W1:Y:S01]  /*02b0*/  LDC R2, c[0x0][0x65c] ;  /* 0x00019700ff027b82 */ /* 0x000e620000000800 */
[----:B------:R-:W-:Y:S02]  /*02c0*/  ELECT P0, URZ, PT ;  /* 0x00000000003f782f */ /* 0x000fe40003800000 */
[----:B------:R-:W-:Y:S01]  /*02d0*/  LOP3.LUT R6, R6, 0xfffff7ff, RZ, 0xc0, !PT ;  /* 0xfffff7ff06067812 */ /* 0x000fe200078ec0ff */
[----:B------:R-:W2:Y:S01]  /*02e0*/  S2R R3, SR_CTAID.Y ;  /* 0x0000000000037919 */ /* 0x000ea20000002600 */
[----:B0-----:R-:W-:Y:S01]  /*02f0*/  UMOV UR4, 0x20 ;  /* 0x0000002000047882 */ /* 0x001fe20000000000 */
[----:B------:R-:W-:Y:S01]  /*0300*/  ISETP.NE.AND P2, PT, R8, RZ, PT ;  /* 0x000000ff0800720c */ /* 0x000fe20003f45270 */
[----:B------:R-:W-:Y:S01]  /*0310*/  NOP ;  /* 0x0000000000007918 */ /* 0x000fe20000000000 */
[----:B------:R-:W0:Y:S01]  /*0320*/  S2R R4, SR_CTAID.X ;  /* 0x0000000000047919 */ /* 0x000e220000002500 */
[----:B------:R-:W-:Y:S01]  /*0330*/  NOP ;  /* 0x0000000000007918 */ /* 0x000fe20000000000 */
[----:B-----5:R-:W-:-:S02]  /*0340*/  ISETP.NE.OR P0, PT, R0, RZ, !P0 ;  /* 0x000000ff0000720c */ /* 0x020fc40004705670 */
[----:B-1----:R-:W-:-:S11]  /*0350*/  ISETP.NE.AND P3, PT, R2, 0x1, PT ;  /* 0x000000010200780c */ /* 0x002fd60003f65270 */
[----:B------:R-:W-:Y:S01]  /*0360*/  VOTEU.ALL UP0, P0 ;  /* 0x00000000003f7886 */ /* 0x000fe20000000000 */
[----:B------:R-:W-:Y:S01]  /*0370*/  VOTEU.ALL UP1, P0 ;  /* 0x00000000003f7886 */ /* 0x000fe20000020000 */
[----:B------:R-:W-:Y:S01]  /*0380*/  @P3 LOP3.LUT R6, R6, 0x800, RZ, 0xfc, !PT ;  /* 0x0000080006063812 */ /* 0x000fe200078efcff */
[----:B------:R-:W0:Y:S01]  /*0390*/  @P3 LDC R17, c[0x0][0x10] ;  /* 0x00000400ff113b82 */ /* 0x000e220000000800 */
[----:B------:R-:W-:Y:S01]  /*03a0*/  SHF.R.S32.HI R6, RZ, 0x1f, R5 ;  /* 0x0000001fff067819 */ /* 0x000fe20000011405 */
[----:B------:R-:W-:Y:S01]  /*03b0*/  @!UP0 UMOV UR6, 0x400 ;  /* 0x0000040000068882 */ /* 0x000fe20000000000 */
[----:B------:R-:W-:-:S04]  /*03c0*/  @!UP0 UIADD3 UR4, -UR4, 0x100000, URZ ;  /* 0x0010000004048890 */ /* 0x000fc8000fffe13f */
[----:B------:R-:W-:Y:S02]  /*03d0*/  @!UP0 USHF.L.U32 UR5, UR4, 0xb, URZ ;  /* 0x0000000b04058899 */ /* 0x000fe4000800063f */
[----:B------:R-:W-:Y:S01]  /*03e0*/  @!UP0 USHF.L.U32 UR4, UR4, 0x1, URZ ;  /* 0x0000000104048899 */ /* 0x000fe2000800063f */
[----:B------:R-:W-:Y:S01]  /*03f0*/  @P3 IMAD.MOV.U32 R7, RZ, RZ, RZ ;  /* 0x000000ffff073224 */ /* 0x000fe200078e00ff */
[----:B------:R-:W-:Y:S01]  /*0400*/  LEA.HI R6, R6, R5, RZ, 0x2 ;  /* 0x0000000506067211 */ /* 0x000fe200078f10ff */
[----:B------:R-:W-:Y:S01]  /*0410*/  @P3 IMAD.MOV.U32 R11, RZ, RZ, RZ ;  /* 0x000000ffff0b3224 */ /* 0x000fe200078e00ff */
[----:B------:R-:W1:Y:S02]  /*0420*/  @!UP0 S2UR UR7, SR_CgaCtaId ;  /* 0x00000000000789c3 */ /* 0x000e640000008800 */
[----:B------:R-:W-:Y:S01]  /*0430*/  LOP3.LUT R0, R6, 0xfffffffc, RZ, 0xc0, !PT ;  /* 0xfffffffc06007812 */ /* 0x000fe200078ec0ff */
[----:B--2---:R-:W-:-:S04]  /*0440*/  @P3 IMAD.MOV.U32 R6, RZ, RZ, R3 ;  /* 0x000000ffff063224 */ /* 0x004fc800078e0003 */
[----:B------:R-:W-:Y:S01]  /*0450*/  IMAD.IADD R0, R5, 0x1, -R0 ;  /* 0x0000000105007824 */ /* 0x000fe200078e0a00 */
[----:B------:R-:W2:Y:S01]  /*0460*/  @!P3 LDC R9, c[0x0][0xc] ;  /* 0x00000300ff09bb82 */ /* 0x000ea20000000800 */
[----:B------:R-:W-:Y:S02]  /*0470*/  IMAD.MOV.U32 R5, RZ, RZ, RZ ;  /* 0x000000ffff057224 */ /* 0x000fe400078e00ff */
[----:B0-----:R-:W-:-:S04]  /*0480*/  @P3 IMAD.WIDE.U32 R16, R4, R17, R6 ;  /* 0x0000001104103225 */ /* 0x001fc800078e0006 */
[----:B------:R-:W-:Y:S01]  /*0490*/  @P3 IMAD.IADD R17, R17, 0x1, R11 ;  /* 0x0000000111113824 */ /* 0x000fe200078e020b */
[----:B-1----:R-:W-:Y:S01]  /*04a0*/  @!UP0 ULEA UR6, UR7, UR6, 0x18 ;  /* 0x0000000607068291 */ /* 0x002fe2000f8ec03f */
[----:B------:R-:W-:Y:S01]  /*04b0*/  VOTEU.ALL UP0, P0 ;  /* 0x00000000003f7886 */ /* 0x000fe20000000000 */
[----:B------:R-:W-:-:S04]  /*04c0*/  ISETP.NE.AND P0, PT, R0, 0x3, PT ;  /* 0x000000030000780c */ /* 0x000fc80003f05270 */
[----:B------:R-:W-:Y:S01]  /*04d0*/  ISETP.EQ.OR P0, PT, R0, RZ, !P0 ;  /* 0x000000ff0000720c */ /* 0x000fe20004702670 */
[----:B--2---:R-:W-:-:S03]  /*04e0*/  @!P3 IMAD.WIDE.U32 R6, R9, R3, R4 ;  /* 0x000000030906b225 */ /* 0x004fc600078e0004 */
[C---:B------:R-:W-:Y:S01]  /*04f0*/  ISETP.EQ.AND P0, PT, R8.reuse, RZ, P0 ;  /* 0x000000ff0800720c */ /* 0x040fe20000702270 */
[----:B------:R-:W-:Y:S01]  /*0500*/  VIADD R8, R8, 0xffffffff ;  /* 0xffffffff08087836 */ /* 0x000fe20000000000 */
[----:B------:R-:W0:Y:S02]  /*0510*/  FENCE.VIEW.ASYNC.S ;  /* 0x00000000000073c6 */ /* 0x000e240000000000 */
[----:B0-----:R0:W3:Y:S01]  /*0520*/  @!UP0 SYNCS.EXCH.64 URZ, [UR6+0x40], UR4 ;  /* 0x00004004063f85b2 */ /* 0x0010e20008000100 */
[----:B------:R-:W-:Y:S01]  /*0530*/  @!P3 IMAD.MOV.U32 R16, RZ, RZ, R6 ;  /* 0x000000ffff10b224 */ /* 0x000fe200078e0006 */
[----:B------:R-:W-:Y:S01]  /*0540*/  SEL R19, RZ, 0x1, !P0 ;  /* 0x00000001ff137807 */ /* 0x000fe20004000000 */
[----:B------:R-:W-:Y:S01]  /*0550*/  @!P3 IMAD.MOV.U32 R17, RZ, RZ, R7 ;  /* 0x000000ffff11b224 */ /* 0x000fe200078e0007 */
[----:B------:R-:W-:-:S04]  /*0560*/  ISETP.GE.U32.AND P1, PT, R8, 0x2, PT ;  /* 0x000000020800780c */ /* 0x000fc80003f26070 */
[----:B------:R-:W-:Y:S01]  /*0570*/  SEL R19, R19, 0x2, P1 ;  /* 0x0000000213137807 */ /* 0x000fe20000800000 */
[----:B------:R0:W3:Y:S01]  /*0580*/  @!UP1 SYNCS.EXCH.64 URZ, [UR6+0x48], UR4 ;  /* 0x00004804063f95b2 */ /* 0x0000e20008000100 */
[----:B------:R-:W-:Y:S01]  /*0590*/  NOP ;  /* 0x0000000000007918 */ /* 0x000fe20000000000 */
[----:B---34-:R-:W-:Y:S06]  /*05a0*/  BAR.SYNC.DEFER_BLOCKING 0x0 ;  /* 0x0000000000007b1d */ /* 0x018fec0000010000 */
[----:B------:R-:W-:Y:S05]  /*05b0*/  @!P2 BRA `(.L_x_3) ;  /* 0x0000006c00b4a947 */ /* 0x000fea0003800000 */
[----:B------:R-:W-:-:S13]  /*05c0*/  ISETP.GT.U32.AND P0, PT, R8, 0x1, PT ;  /* 0x000000010800780c */ /* 0x000fda0003f04070 */
[----:B0-----:R-:W-:Y:S05]  /*05d0*/  @P0 EXIT ;  /* 0x000000000000094d */ /* 0x001fea0003800000 */
[----:B------:R-:W-:Y:S01]  /*05e0*/  ULDC.64 UR4, c[0x0][0x650] ;  /* 0x0001940000047ab9 */ /* 0x000fe20000000a00 */
[----:B------:R-:W-:Y:S01]  /*05f0*/  PRMT R0, RZ, 0x7610, R0 ;  /* 0x00007610ff007816 */ /* 0x000fe20000000000 */
[----:B------:R-:W-:Y:S01]  /*0600*/  IMAD.MOV.U32 R94, RZ, RZ, -0x1 ;  /* 0xffffffffff5e7424 */ /* 0x000fe200078e00ff */
[----:B------:R-:W-:Y:S01]  /*0610*/  ISETP.GE.U32.AND P0, PT, R16, UR4, PT ;  /* 0x0000000410007c0c */ /* 0x000fe2000bf06070 */
[----:B------:R-:W-:Y:S02]  /*0620*/  IMAD.MOV.U32 R90, RZ, RZ, -0x1 ;  /* 0xffffffffff5a7424 */ /* 0x000fe400078e00ff */
[----:B------:R-:W-:Y:S01]  /*0630*/  IMAD.MOV.U32 R23, RZ, RZ, -0x1 ;  /* 0xffffffffff177424 */ /* 0x000fe200078e00ff */
[----:B------:R-:W-:-:S13]  /*0640*/  ISETP.GE.U32.AND.EX P0, PT, R17, UR5, PT, P0 ;  /* 0x0000000511007c0c */ /* 0x000fda000bf06100 */
[----:B------:R-:W-:Y:S05]  /*0650*/  @P0 BRA `(.L_x_4) ;  /* 0x0000000400540947 */ /* 0x000fea0003800000 */
[----:B------:R-:W0:Y:S01]  /*0660*/  LDC.64 R14, c[0x0][0x628] ;  /* 0x00018a00ff0e7b82 */ /* 0x000e220000000a00 */
[----:B------:R-:W-:Y:S02]  /*0670*/  IMAD.MOV.U32 R6, RZ, RZ, R16 ;  /* 0x000000ffff067224 */ /* 0x000fe400078e0010 */
[----:B------:R-:W-:-:S05]  /*0680*/  IMAD.MOV.U32 R7, RZ, RZ, R17 ;  /* 0x000000ffff077224 */ /* 0x000fca00078e0011 */
[----:B------:R-:W1:Y:S08]  /*0690*/  LDC R0, c[0x0][0x630] ;  /* 0x00018c00ff007b82 */ /* 0x000e700000000800 */
[----:B------:R-:W2:Y:S01]  /*06a0*/  LDC.64 R20, c[0x0][0x620] ;  /* 0x00018800ff147b82 */ /* 0x000ea20000000a00 */
[----:B0-----:R-:W-:-:S04]  /*06b0*/  ISETP.NE.U32.AND P0, PT, R14, RZ, PT ;  /* 0x000000ff0e00720c */ /* 0x001fc80003f05070 */
[----:B------:R-:W-:-:S13]  /*06c0*/  ISETP.NE.AND.EX P0, PT, R15, RZ, PT, P0 ;  /* 0x000000ff0f00720c */ /* 0x000fda0003f05300 */
[----:B-12---:R-:W-:Y:S05]  /*06d0*/  @!P0 BRA `(.L_x_5) ;  /* 0x0000000000288947 */ /* 0x006fea0003800000 */
[----:B------:R-:W0:Y:S02]  /*06e0*/  LDC R11, c[0x0][0x634] ;  /* 0x00018d00ff0b7b82 */ /* 0x000e240000000800 */
[----:B0-----:R-:W-:-:S05]  /*06f0*/  IADD3 R11, P0, R16, R11, RZ ;  /* 0x0000000b100b7210 */ /* 0x001fca0007f1e0ff */
[----:B------:R-:W-:-:S04]  /*0700*/  IMAD.X R13, RZ, RZ, R17, P0 ;  /* 0x000000ffff0d7224 */ /* 0x000fc800000e0611 */
[----:B------:R-:W-:-:S04]  /*0710*/  IMAD.WIDE.U32 R6, R13, R14, RZ ;  /* 0x0000000e0d067225 */ /* 0x000fc800078e00ff */
[----:B------:R-:W-:-:S04]  /*0720*/  IMAD.WIDE.U32 R8, P0, R11, R15, R6 ;  /* 0x0000000f0b087225 */ /* 0x000fc80007800006 */
[----:B------:R-:W-:-:S04]  /*0730*/  IMAD.WIDE.U32 R6, R11, R14, RZ ;  /* 0x0000000e0b067225 */ /* 0x000fc800078e00ff */
[----:B------:R-:W-:Y:S01]  /*0740*/  IMAD.X R11, RZ, RZ, RZ, P0 ;  /* 0x000000ffff0b7224 */ /* 0x000fe200000e06ff */
[----:B------:R-:W-:Y:S01]  /*0750*/  IADD3 RZ, P0, R7, R8, RZ ;  /* 0x0000000807ff7210 */ /* 0x000fe20007f1e0ff */
[----:B------:R-:W-:-:S04]  /*0760*/  IMAD.MOV.U32 R10, RZ, RZ, R9 ;  /* 0x000000ffff0a7224 */ /* 0x000fc800078e0009 */
[----:B------:R-:W-:-:S08]  /*0770*/  IMAD.WIDE.U32.X R6, R13, R15, R10, P0 ;  /* 0x0000000f0d067225 */ /* 0x000fd000000e040a */
.L_x_5:
[-CC-:B------:R-:W-:Y:S01]  /*0780*/  SHF.R.U64 R23, R6, R0.reuse, R7.reuse ;  /* 0x0000000006177219 */ /* 0x180fe20000001207 */
[----:B------:R-:W0:Y:S01]  /*0790*/  LDC R10, c[0x0][0x618] ;  /* 0x00018600ff0a7b82 */ /* 0x000e220000000800 */
[----:B------:R-:W-:Y:S01]  /*07a0*/  SHF.R.U32.HI R5, RZ, R0, R7 ;  /* 0x00000000ff057219 */ /* 0x000fe20000011607 */
[----:B------:R-:W-:Y:S01]  /*07b0*/  ULDC UR4, c[0x0][0x150] ;  /* 0x0000540000047ab9 */ /* 0x000fe20000000800 */
[----:B------:R-:W-:Y:S02]  /*07c0*/  IADD3 R9, P0, RZ, -R23, RZ ;  /* 0x80000017ff097210 */ /* 0x000fe40007f1e0ff */
[----:B------:R-:W-:-:S03]  /*07d0*/  I2FP.F32.U32 R0, R4 ;  /* 0x0000000400007245 */ /* 0x000fc60000201000 */
[----:B------:R-:W1:Y:S01]  /*07e0*/  LDC.64 R28, c[0x0][0x640] ;  /* 0x00019000ff1c7b82 */ /* 0x000e620000000a00 */
[----:B------:R-:W-:Y:S02]  /*07f0*/  IMAD.X R11, RZ, RZ, ~R5, P0 ;  /* 0x000000ffff0b7224 */ /* 0x000fe400000e0e05 */
[----:B------:R-:W-:Y:S01]  /*0800*/  FMUL R0, R0, UR4 ;  /* 0x0000000400007c20 */ /* 0x000fe20008400000 */
[----:B------:R-:W-:Y:S01]  /*0810*/  IMAD.WIDE.U32 R6, R9, R20, R16 ;  /* 0x0000001409067225 */ /* 0x000fe200078e0010 */
[----:B------:R-:W-:-:S03]  /*0820*/  ULDC UR4, c[0x0][0x154] ;  /* 0x0000550000047ab9 */ /* 0x000fc60000000800 */
[----:B------:R-:W-:Y:S01]  /*0830*/  IMAD R8, R11, R20, RZ ;  /* 0x000000140b087224 */ /* 0x000fe200078e02ff */
[----:B------:R-:W2:Y:S01]  /*0840*/  LDC R5, c[0x0][0x144] ;  /* 0x00005100ff057b82 */ /* 0x000ea20000000800 */
[----:B------:R-:W3:Y:S02]  /*0850*/  F2I.U32.TRUNC.NTZ R0, R0 ;  /* 0x0000000000007305 */ /* 0x000ee4000020f000 */
[----:B------:R-:W-:-:S04]  /*0860*/  IMAD R9, R9, R21, R8 ;  /* 0x0000001509097224 */ /* 0x000fc800078e0208 */
[----:B------:R-:W-:Y:S01]  /*0870*/  IMAD.IADD R7, R7, 0x1, R9 ;  /* 0x0000000107077824 */ /* 0x000fe200078e0209 */
[----:B------:R-:W4:Y:S01]  /*0880*/  LDC R12, c[0x0][0x608] ;  /* 0x00018200ff0c7b82 */ /* 0x000f220000000800 */
[----:B------:R-:W-:-:S03]  /*0890*/  IMAD.MOV.U32 R9, RZ, RZ, -0x1 ;  /* 0xffffffffff097424 */ /* 0x000fc600078e00ff */
[-CC-:B0-----:R-:W-:Y:S02]  /*08a0*/  SHF.R.U64 R20, R6, R10.reuse, R7.reuse ;  /* 0x0000000a06147219 */ /* 0x181fe40000001207 */
[----:B------:R-:W-:Y:S02]  /*08b0*/  I2FP.F32.U32 R6, R3 ;  /* 0x0000000300067245 */ /* 0x000fe40000201000 */
[----:B------:R-:W0:Y:S01]  /*08c0*/  LDC R26, c[0x0][0x658] ;  /* 0x00019600ff1a7b82 */ /* 0x000e220000000800 */
[----:B-1----:R-:W-:Y:S01]  /*08d0*/  ISETP.NE.U32.AND P0, PT, R28, RZ, PT ;  /* 0x000000ff1c00720c */ /* 0x002fe20003f05070 */
[----:B---3--:R-:W-:Y:S01]  /*08e0*/  IMAD.MOV R8, RZ, RZ, -R0 ;  /* 0x000000ffff087224 */ /* 0x008fe200078e0a00 */
[----:B------:R-:W-:Y:S01]  /*08f0*/  SHF.R.U32.HI R7, RZ, R10, R7 ;  /* 0x0000000aff077219 */ /* 0x000fe20000011607 */
[----:B------:R-:W-:Y:S01]  /*0900*/  FMUL R6, R6, UR4 ;  /* 0x0000000406067c20 */ /* 0x000fe20008400000 */
[----:B------:R-:W-:-:S03]  /*0910*/  ISETP.NE.AND.EX P0, PT, R29, RZ, PT, P0 ;  /* 0x000000ff1d00720c */ /* 0x000fc60003f05300 */
[----:B------:R-:W1:Y:S01]  /*0920*/  LDC R14, c[0x0][0x148] ;  /* 0x00005200ff0e7b82 */ /* 0x000e620000000800 */
[----:B--2---:R-:W-:-:S07]  /*0930*/  IMAD R0, R5, R8, R4 ;  /* 0x0000000805007224 */ /* 0x004fce00078e0204 */
[----:B------:R-:W2:Y:S01]  /*0940*/  LDC R24, c[0x0][0x600] ;  /* 0x00018000ff187b82 */ /* 0x000ea20000000800 */
[-CC-:B----4-:R-:W-:Y:S02]  /*0950*/  SHF.R.U64 R30, R20, R12.reuse, R7.reuse ;  /* 0x0000000c141e7219 */ /* 0x190fe40000001207 */
[----:B------:R-:W-:Y:S01]  /*0960*/  SHF.R.U32.HI R5, RZ, R12, R7 ;  /* 0x0000000cff057219 */ /* 0x000fe20000011607 */
[----:B------:R-:W-:Y:S01]  /*0970*/  IMAD.MOV.U32 R7, RZ, RZ, 0x1 ;  /* 0x00000001ff077424 */ /* 0x000fe200078e00ff */
[----:B------:R3:W4:Y:S03]  /*0980*/  F2I.U32.TRUNC.NTZ R12, R6 ;  /* 0x00000006000c7305 */ /* 0x000726000020f000 */
[----:B------:R-:W1:Y:S01]  /*0990*/  LDC R15, c[0x0][0x648] ;  /* 0x00019200ff0f7b82 */ /* 0x000e620000000800 */
[-C--:B0-----:R-:W-:Y:S02]  /*09a0*/  SHF.L.U32 R4, R9, R26.reuse, RZ ;  /* 0x0000001a09047219 */ /* 0x081fe400000006ff */
[----:B------:R-:W-:-:S02]  /*09b0*/  SHF.R.U64 R32, R30, R26, R5 ;  /* 0x0000001a1e207219 */ /* 0x000fc40000001205 */
[----:B------:R-:W-:Y:S02]  /*09c0*/  LOP3.LUT R11, RZ, R4, RZ, 0x33, !PT ;  /* 0x00000004ff0b7212 */ /* 0x000fe400078e33ff */
[-C--:B------:R-:W-:Y:S01]  /*09d0*/  SHF.R.U32.HI R5, RZ, R26.reuse, R5 ;  /* 0x0000001aff057219 */ /* 0x080fe20000011605 */
[----:B------:R-:W0:Y:S01]  /*09e0*/  LDC R21, c[0x0][0x638] ;  /* 0x00018e00ff157b82 */ /* 0x000e220000000800 */
[----:B------:R-:W-:Y:S01]  /*09f0*/  SHF.L.U32 R10, R7, R26, RZ ;  /* 0x0000001a070a7219 */ /* 0x000fe200000006ff */
[----:B------:R-:W-:-:S06]  /*0a00*/  IMAD.MOV.U32 R4, RZ, RZ, R32 ;  /* 0x000000ffff047224 */ /* 0x000fcc00078e0020 */
[----:B------:R-:W0:Y:S01]  /*0a10*/  LDC R94, c[0x0][0x610] ;  /* 0x00018400ff5e7b82 */ /* 0x000e220000000800 */
[----:B---34-:R-:W-:Y:S05]  /*0a20*/  @!P0 BRA `(.L_x_6) ;  /* 0x0000000000288947 */ /* 0x018fea0003800000 */
[----:B------:R-:W3:Y:S02]  /*0a30*/  LDC R9, c[0x0][0x64c] ;  /* 0x00019300ff097b82 */ /* 0x000ee40000000800 */
[----:B---3--:R-:W-:-:S05]  /*0a40*/  IADD3 R9, P0, R32, R9, RZ ;  /* 0x0000000920097210 */ /* 0x008fca0007f1e0ff */
        /* <DEDUP_REMOVED lines=8> */
.L_x_6:
[----:B-1----:R-:W-:Y:S01]  /*0ad0*/  SHF.R.U64 R4, R4, R15, R5 ;  /* 0x0000000f04047219 */ /* 0x002fe20000001205 */
[----:B--2---:R-:W-:Y:S01]  /*0ae0*/  VIADD R5, R24, 0xffffffff ;  /* 0xffffffff18057836 */ /* 0x004fe20000000000 */
[----:B------:R-:W-:Y:S01]  /*0af0*/  LOP3.LUT R11, R30, R11, RZ, 0xc0, !PT ;  /* 0x0000000b1e0b7212 */ /* 0x000fe200078ec0ff */
[----:B------:R-:W-:Y:S01]  /*0b00*/  IMAD.MOV R12, RZ, RZ, -R12 ;  /* 0x000000ffff0c7224 */ /* 0x000fe200078e0a0c */
[----:B------:R-:W-:Y:S02]  /*0b10*/  IADD3 R6, -R4, RZ, RZ ;  /* 0x000000ff04067210 */ /* 0x000fe40007ffe1ff */
[----:B------:R-:W-:Y:S01]  /*0b20*/  LOP3.LUT R5, R20, R5, RZ, 0xc0, !PT ;  /* 0x0000000514057212 */ /* 0x000fe200078ec0ff */
[----:B------:R-:W-:Y:S02]  /*0b30*/  @P3 IMAD R0, R14, R12, R3 ;  /* 0x0000000c0e003224 */ /* 0x000fe400078e0203 */
[----:B------:R-:W-:Y:S02]  /*0b40*/  IMAD R11, R10, R4, R11 ;  /* 0x000000040a0b7224 */ /* 0x000fe400078e020b */
[----:B0-----:R-:W-:-:S02]  /*0b50*/  IMAD R3, R6, R21, R32 ;  /* 0x0000001506037224 */ /* 0x001fc400078e0220 */
[----:B------:R-:W-:Y:S02]  /*0b60*/  IMAD R94, R11, R94, R0 ;  /* 0x0000005e0b5e7224 */ /* 0x000fe400078e0200 */
[----:B------:R-:W-:Y:S02]  /*0b70*/  IMAD R3, R3, R24, R5 ;  /* 0x0000001803037224 */ /* 0x000fe400078e0205 */
[----:B------:R-:W-:-:S03]  /*0b80*/  IMAD.MOV.U32 R0, RZ, RZ, 0x1 ;  /* 0x00000001ff007424 */ /* 0x000fc600078e00ff */
[----:B------:R-:W-:Y:S02]  /*0b90*/  SEL R90, R3, R94, !P3 ;  /* 0x0000005e035a7207 */ /* 0x000fe40005800000 */
[----:B------:R-:W-:-:S07]  /*0ba0*/  SEL R94, R94, R3, !P3 ;  /* 0x000000035e5e7207 */ /* 0x000fce0005800000 */
.L_x_4:
[----:B------:R-:W-:-:S08]  /*0bb0*/  NOP ;  /* 0x0000000000007918 */ /* 0x000fd00000000000 */
[----:B------:R-:W0:Y:S02]  /*0bc0*/  USETMAXREG.TRY_ALLOC.CTAPOOL UP0, 0xe8 ;  /* 0x000000e8000079c8 */ /* 0x000e240008000600 */
[----:B0-----:R-:W-:-:S13]  /*0bd0*/  PLOP3.LUT P0, PT, PT, PT, UP0, 0x80, 0x0 ;  /* 0x000000000000781c */ /* 0x001fda0003f0f008 */
[----:B------:R-:W-:Y:S05]  /*0be0*/  @!P0 BRA `(.L_x_4) ;  /* 0xfffffffc00f08947 */ /* 0x000fea000383ffff */
[----:B------:R-:W-:Y:S01]  /*0bf0*/  ULDC.64 UR4, c[0x0][0x598] ;  /* 0x0001660000047ab9 */ /* 0x000fe20000000a00 */
[----:B------:R-:W-:Y:S01]  /*0c00*/  ULDC.64 UR36, c[0x0][0x208] ;  /* 0x0000820000247ab9 */ /* 0x000fe20000000a00 */
[----:B------:R-:W-:-:S04]  /*0c10*/  ISETP.NE.U32.AND P0, PT, RZ, UR4, PT ;  /* 0x00000004ff007c0c */ /* 0x000fc8000bf05070 */
[----:B------:R-:W-:-:S13]  /*0c20*/  ISETP.NE.AND.EX P0, PT, RZ, UR5, PT, P0 ;  /* 0x00000005ff007c0c */ /* 0x000fda000bf05300 */
[----:B------:R-:W-:Y:S05]  /*0c30*/  @!P0 BRA `(.L_x_7) ;  /* 0x00000000001c8947 */ /* 0x000fea0003800000 */
[----:B------:R-:W0:Y:S02]  /*0c40*/  LDC.64 R4, c[0x0][0x598] ;  /* 0x00016600ff047b82 */ /* 0x000e240000000a00 */
[----:B0-----:R-:W2:Y:S02]  /*0c50*/  LDG.E.64 R4, desc[UR36][R4.64] ;  /* 0x0000002404047981 */ /* 0x001ea4000c1e1b00 */
[----:B--2---:R-:W-:-:S04]  /*0c60*/  ISETP.NE.U32.AND P0, PT, R4, RZ, PT ;  /* 0x000000ff0400720c */ /* 0x004fc80003f05070 */
[----:B------:R-:W-:-:S13]  /*0c70*/  ISETP.NE.AND.EX P0, PT, R5, RZ, PT, P0 ;  /* 0x000000ff0500720c */ /* 0x000fda0003f05300 */
[----:B------:R-:W-:Y:S05]  /*0c80*/  @!P0 BRA `(.L_x_7) ;  /* 0x0000000000088947 */ /* 0x000fea0003800000 */
[----:B------:R0:W5:Y:S01]  /*0c90*/  LD.E R88, desc[UR36][R4.64] ;  /* 0x0000002404587980 */ /* 0x000162000c101900 */
[----:B------:R-:W-:Y:S05]  /*0ca0*/  BRA `(.L_x_8) ;  /* 0x0000000000247947 */ /* 0x000fea0003800000 */
.L_x_7:
[----:B------:R-:W-:Y:S02]  /*0cb0*/  ULDC.64 UR4, c[0x0][0x588] ;  /* 0x0001620000047ab9 */ /* 0x000fe40000000a00 */
[----:B------:R-:W-:-:S04]  /*0cc0*/  ISETP.NE.U32.AND P0, PT, RZ, UR4, PT ;  /* 0x00000004ff007c0c */ /* 0x000fc8000bf05070 */
[----:B------:R-:W-:-:S13]  /*0cd0*/  ISETP.NE.AND.EX P0, PT, RZ, UR5, PT, P0 ;  /* 0x00000005ff007c0c */ /* 0x000fda000bf05300 */
[----:B------:R-:W-:Y:S05]  /*0ce0*/  @!P0 BRA `(.L_x_9) ;  /* 0x00000000000c8947 */ /* 0x000fea0003800000 */
[----:B------:R-:W0:Y:S02]  /*0cf0*/  LDC.64 R88, c[0x0][0x588] ;  /* 0x00016200ff587b82 */ /* 0x000e240000000a00 */
[----:B0-----:R1:W5:Y:S01]  /*0d00*/  LDG.E R88, desc[UR36][R88.64] ;  /* 0x0000002458587981 */ /* 0x001362000c1e1900 */
[----:B------:R-:W-:Y:S05]  /*0d10*/  BRA `(.L_x_8) ;  /* 0x0000000000087947 */ /* 0x000fea0003800000 */
.L_x_9:
[----:B------:R-:W-:Y:S02]  /*0d20*/  ULDC UR4, c[0x0][0x580] ;  /* 0x0001600000047ab9 */ /* 0x000fe40000000800 */
[----:B------:R-:W-:-:S07]  /*0d30*/  IMAD.U32 R88, RZ, RZ, UR4 ;  /* 0x00000004ff587e24 */ /* 0x000fce000f8e00ff */
.L_x_8:
[----:B------:R-:W-:Y:S02]  /*0d40*/  ULDC.64 UR4, c[0x0][0x5a0] ;  /* 0x0001680000047ab9 */ /* 0x000fe40000000a00 */
[----:B------:R-:W-:-:S04]  /*0d50*/  ISETP.NE.U32.AND P0, PT, RZ, UR4, PT ;  /* 0x00000004ff007c0c */ /* 0x000fc8000bf05070 */
[----:B------:R-:W-:-:S13]  /*0d60*/  ISETP.NE.AND.EX P0, PT, RZ, UR5, PT, P0 ;  /* 0x00000005ff007c0c */ /* 0x000fda000bf05300 */
[----:B------:R-:W-:Y:S05]  /*0d70*/  @!P0 BRA `(.L_x_10) ;  /* 0x00000000001c8947 */ /* 0x000fea0003800000 */
[----:B0-----:R-:W0:Y:S02]  /*0d80*/  LDC.64 R4, c[0x0][0x5a0] ;  /* 0x00016800ff047b82 */ /* 0x001e240000000a00 */
[----:B0-----:R-:W2:Y:S02]  /*0d90*/  LDG.E.64 R4, desc[UR36][R4.64] ;  /* 0x0000002404047981 */ /* 0x001ea4000c1e1b00 */
[----:B--2---:R-:W-:-:S04]  /*0da0*/  ISETP.NE.U32.AND P0, PT, R4, RZ, PT ;  /* 0x000000ff0400720c */ /* 0x004fc80003f05070 */
[----:B------:R-:W-:-:S13]  /*0db0*/  ISETP.NE.AND.EX P0, PT, R5, RZ, PT, P0 ;  /* 0x000000ff0500720c */ /* 0x000fda0003f05300 */
[----:B------:R-:W-:Y:S05]  /*0dc0*/  @!P0 BRA `(.L_x_10) ;  /* 0x0000000000088947 */ /* 0x000fea0003800000 */
[----:B-1----:R0:W5:Y:S01]  /*0dd0*/  LD.E R89, desc[UR36][R4.64] ;  /* 0x0000002404597980 */ /* 0x002162000c101900 */
[----:B------:R-:W-:Y:S05]  /*0de0*/  BRA `(.L_x_11) ;  /* 0x0000000000247947 */ /* 0x000fea0003800000 */
.L_x_10:
[----:B------:R-:W-:Y:S02]  /*0df0*/  ULDC.64 UR4, c[0x0][0x590] ;  /* 0x0001640000047ab9 */ /* 0x000fe40000000a00 */
[----:B------:R-:W-:-:S04]  /*0e00*/  ISETP.NE.U32.AND P0, PT, RZ, UR4, PT ;  /* 0x00000004ff007c0c */ /* 0x000fc8000bf05070 */
[----:B------:R-:W-:-:S13]  /*0e10*/  ISETP.NE.AND.EX P0, PT, RZ, UR5, PT, P0 ;  /* 0x00000005ff007c0c */ /* 0x000fda000bf05300 */
[----:B------:R-:W-:Y:S05]  /*0e20*/  @!P0 BRA `(.L_x_12) ;  /* 0x00000000000c8947 */ /* 0x000fea0003800000 */
[----:B0-----:R-:W1:Y:S02]  /*0e30*/  LDC.64 R4, c[0x0][0x590] ;  /* 0x00016400ff047b82 */ /* 0x001e640000000a00 */
[----:B-1----:R1:W5:Y:S01]  /*0e40*/  LDG.E R89, desc[UR36][R4.64] ;  /* 0x0000002404597981 */ /* 0x002362000c1e1900 */
[----:B------:R-:W-:Y:S05]  /*0e50*/  BRA `(.L_x_11) ;  /* 0x0000000000087947 */ /* 0x000fea0003800000 */
.L_x_12:
[----:B------:R-:W-:Y:S02]  /*0e60*/  ULDC UR4, c[0x0][0x584] ;  /* 0x0001610000047ab9 */ /* 0x000fe40000000800 */
[----:B-1----:R-:W-:-:S07]  /*0e70*/  IMAD.U32 R89, RZ, RZ, UR4 ;  /* 0x00000004ff597e24 */ /* 0x002fce000f8e00ff */
.L_x_11:
[----:B------:R-:W-:-:S13]  /*0e80*/  LOP3.LUT P0, RZ, R0, 0xff, RZ, 0xc0, !PT ;  /* 0x000000ff00ff7812 */ /* 0x000fda000780c0ff */
[----:B------:R-:W-:Y:S05]  /*0e90*/  @!P0 EXIT ;  /* 0x000000000000894d */ /* 0x000fea0003800000 */
[----:B------:R-:W-:Y:S01]  /*0ea0*/  ULDC UR4, c[0x0][0x28c] ;  /* 0x0000a30000047ab9 */ /* 0x000fe20000000800 */
[----:B------:R-:W-:Y:S01]  /*0eb0*/  LOP3.LUT R102, R19, 0x1, RZ, 0xfc, !PT ;  /* 0x0000000113667812 */ /* 0x000fe200078efcff */
[----:B------:R-:W-:Y:S01]  /*0ec0*/  UIADD3 UR4, UR4, 0x3f, URZ ;  /* 0x0000003f04047890 */ /* 0x000fe2000fffe03f */
[----:B------:R-:W-:Y:S01]  /*0ed0*/  UMOV UR38, URZ ;  /* 0x0000003f00267c82 */ /* 0x000fe20008000000 */
[----:B------:R-:W-:Y:S02]  /*0ee0*/  UMOV UR39, URZ ;  /* 0x0000003f00277c82 */ /* 0x000fe40008000000 */
[----:B------:R-:W-:-:S04]  /*0ef0*/  USHF.R.S32.HI UR5, URZ, 0x1f, UR4 ;  /* 0x0000001f3f057899 */ /* 0x000fc80008011404 */
[----:B------:R-:W-:-:S04]  /*0f00*/  ULEA.HI UR5, UR5, UR4, URZ, 0x6 ;  /* 0x0000000405057291 */ /* 0x000fc8000f8f303f */
[----:B------:R-:W-:-:S12]  /*0f10*/  USHF.R.S32.HI UR40, URZ, 0x6, UR5 ;  /* 0x000000063f287899 */ /* 0x000fd80008011405 */
.L_x_156:
[----:B------:R-:W-:Y:S01]  /*0f20*/  LOP3.LUT R0, R18, 0x80, RZ, 0xc0, !PT ;  /* 0x0000008012007812 */ /* 0x000fe200078ec0ff */
[----:B------:R-:W2:Y:S01]  /*0f30*/  S2UR UR7, SR_CgaCtaId ;  /* 0x00000000000779c3 */ /* 0x000ea20000008800 */
[----:B------:R-:W-:Y:S02]  /*0f40*/  UMOV UR6, 0x400 ;  /* 0x0000040000067882 */ /* 0x000fe40000000000 */
[----:B------:R-:W-:-:S06]  /*0f50*/  SHF.R.U32.HI R0, RZ, 0x7, R0 ;  /* 0x00000007ff007819 */ /* 0x000fcc0000011600 */
[----:B---3--:R-:W3:Y:S01]  /*0f60*/  SHFL.IDX PT, R0, R0, RZ, 0x1f ;  /* 0x00001fff00007589 */ /* 0x008ee200000e0000 */
[----:B--2---:R-:W-:Y:S01]  /*0f70*/  ULEA UR42, UR7, UR6, 0x18 ;  /* 0x00000006072a7291 */ /* 0x004fe2000f8ec03f */
[----:B---3--:R-:W-:-:S13]  /*0f80*/  R2UR UR4, R0 ;  /* 0x00000000000472ca */ /* 0x008fda00000e0000 */
[----:B------:R-:W-:-:S04]  /*0f90*/  ULEA.HI UR5, UR4, UR4, URZ, 0x1 ;  /* 0x0000000404057291 */ /* 0x000fc8000f8f083f */
[----:B------:R-:W-:-:S04]  /*0fa0*/  ULOP3.LUT UR5, UR5, 0x7fffe, URZ, 0xc0, !UPT ;  /* 0x0007fffe05057892 */ /* 0x000fc8000f8ec03f */
[----:B------:R-:W-:-:S03]  /*0fb0*/  UIADD3 UR5, UR4, -UR5, URZ ;  /* 0x8000000504057290 */ /* 0x000fc6000fffe03f */
[----:B------:R-:W-:Y:S01]  /*0fc0*/  ULDC UR4, c[0x0][0x28c] ;  /* 0x0000a30000047ab9 */ /* 0x000fe20000000800 */
[----:B------:R-:W-:Y:S01]  /*0fd0*/  ULEA UR5, UR5, UR42, 0xd ;  /* 0x0000002a05057291 */ /* 0x000fe2000f8e683f */
[----:B------:R-:W-:-:S03]  /*0fe0*/  ISETP.LT.AND P0, PT, RZ, UR4, PT ;  /* 0x00000004ff007c0c */ /* 0x000fc6000bf01270 */
[----:B------:R-:W-:-:S04]  /*0ff0*/  UIADD3 UR5, UR5, 0x100, URZ ;  /* 0x0000010005057890 */ /* 0x000fc8000fffe03f */
[----:B------:R-:W-:-:S04]  /*1000*/  USHF.R.U32.HI UR5, URZ, 0x4, UR5 ;  /* 0x000000043f057899 */ /* 0x000fc80008011605 */
[----:B------:R-:W-:Y:S02]  /*1010*/  ULOP3.LUT UR41, UR5, 0x3fff, URZ, 0xc0, !UPT ;  /* 0x00003fff05297892 */ /* 0x000fe4000f8ec03f */
[----:B01--45:R-:W-:Y:S10]  /*1020*/  @P0 BRA `(.L_x_13) ;  /* 0x0000000000400947 */ /* 0x033ff40003800000 */
[----:B------:R-:W-:Y:S01]  /*1030*/  MOV R0, 0x0 ;  /* 0x0000000000007802 */ /* 0x000fe20000000f00 */
[----:B------:R-:W-:Y:S01]  /*1040*/  ULDC.64 UR4, c[0x4][0x68] ;  /* 0x01001a0000047ab9 */ /* 0x000fe20000000a00 */
[----:B------:R-:W-:Y:S01]  /*1050*/  ULDC.64 UR6, c[0x4][0x8] ;  /* 0x0100020000067ab9 */ /* 0x000fe20000000a00 */
[----:B01----:R-:W-:Y:S01]  /*1060*/  IMAD.U32 R4, RZ, RZ, UR4 ;  /* 0x00000004ff047e24 */ /* 0x003fe2000f8e00ff */
[----:B------:R0:W1:Y:S01]  /*1070*/  LDC.64 R14, c[0x4][R0] ;  /* 0x01000000000e7b82 */ /* 0x0000620000000a00 */
[----:B------:R-:W-:Y:S01]  /*1080*/  IMAD.U32 R5, RZ, RZ, UR5 ;  /* 0x00000005ff057e24 */ /* 0x000fe2000f8e00ff */
[----:B------:R-:W-:Y:S01]  /*1090*/  ULDC.64 UR4, c[0x4][0x70] ;  /* 0x01001c0000047ab9 */ /* 0x000fe20000000a00 */
[----:B------:R-:W-:Y:S02]  /*10a0*/  IMAD.U32 R10, RZ, RZ, UR6 ;  /* 0x00000006ff0a7e24 */ /* 0x000fe4000f8e00ff */
[----:B------:R-:W-:Y:S02]  /*10b0*/  IMAD.U32 R6, RZ, RZ, UR4 ;  /* 0x00000004ff067e24 */ /* 0x000fe4000f8e00ff */
[----:B------:R-:W-:-:S02]  /*10c0*/  IMAD.U32 R7, RZ, RZ, UR5 ;  /* 0x00000005ff077e24 */ /* 0x000fc4000f8e00ff */
[----:B------:R-:W-:Y:S02]  /*10d0*/  IMAD.U32 R11, RZ, RZ, UR7 ;  /* 0x00000007ff0b7e24 */ /* 0x000fe4000f8e00ff */
[----:B------:R-:W-:Y:S02]  /*10e0*/  IMAD.MOV.U32 R8, RZ, RZ, 0x1e1 ;  /* 0x000001e1ff087424 */ /* 0x000fe400078e00ff */
[----:B------:R-:W-:Y:S02]  /*10f0*/  IMAD.MOV.U32 R12, RZ, RZ, 0x1 ;  /* 0x00000001ff0c7424 */ /* 0x000fe400078e00ff */
[----:B0-----:R-:W-:-:S07]  /*1100*/  IMAD.MOV.U32 R13, RZ, RZ, RZ ;  /* 0x000000ffff0d7224 */ /* 0x001fce00078e00ff */
[----:B------:R-:W-:-:S07]  /*1110*/  LEPC R20, `(.L_x_13) ;  /* 0x000000001014794e */ /* 0x000fce0000000000 */
[----:B-1---5:R-:W-:Y:S05]  /*1120*/  CALL.ABS.NOINC R14 ;  /* 0x000000000e007343 */ /* 0x022fea0003c00000 */
.L_x_13:
[----:B------:R-:W-:-:S13]  /*1130*/  ISETP.NE.AND P0, PT, R102, 0x3, PT ;  /* 0x000000036600780c */ /* 0x000fda0003f05270 */
[----:B------:R-:W-:Y:S05]  /*1140*/  @!P0 BRA `(.L_x_14) ;  /* 0x0000000000048947 */ /* 0x000fea0003800000 */
[----:B------:R-:W-:Y:S01]  /*1150*/  BPT.TRAP 0x1 ;  /* 0x000000040000795c */ /* 0x000fe20000300000 */
.L_x_14:
[----:B------:R-:W-:Y:S02]  /*1160*/  IMAD.U32 R3, RZ, RZ, UR39 ;  /* 0x00000027ff037e24 */ /* 0x000fe4000f8e00ff */
[----:B------:R-:W-:-:S03]  /*1170*/  IMAD.U32 R0, RZ, RZ, UR38 ;  /* 0x00000026ff007e24 */ /* 0x000fc6000f8e00ff */
[----:B------:R-:W-:Y:S02]  /*1180*/  LEA R3, R3, UR42, 0x3 ;  /* 0x0000002a03037c11 */ /* 0x000fe4000f8e18ff */
[----:B------:R-:W-:-:S04]  /*1190*/  SHF.L.U32 R0, R0, 0x1f, RZ ;  /* 0x0000001f00007819 */ /* 0x000fc800000006ff */
[----:B------:R2:W3:Y:S01]  /*11a0*/  SYNCS.PHASECHK.TRANS64.TRYWAIT P1, [R3+URZ], R0 ;  /* 0x00000000030075a7 */ /* 0x0004e2000802017f */
[----:B------:R-:W-:Y:S05]  /*11b0*/  @!P0 BRA `(.L_x_15) ;  /* 0x0000000000048947 */ /* 0x000fea0003800000 */
[----:B------:R-:W-:Y:S01]  /*11c0*/  BPT.TRAP 0x1 ;  /* 0x000000040000795c */ /* 0x000fe20000300000 */
.L_x_15:
[----:B---3--:R-:W-:Y:S05]  /*11d0*/  @P1 BRA `(.L_x_16) ;  /* 0x0000000000081947 */ /* 0x008fea0003800000 */
[----:B------:R-:W3:Y:S02]  /*11e0*/  SYNCS.PHASECHK.TRANS64.TRYWAIT P1, [R3+URZ], R0 ;  /* 0x00000000030075a7 */ /* 0x000ee4000802017f */
[----:B---3--:R-:W-:Y:S05]  /*11f0*/  @!P1 BRA `(.L_x_17) ;  /* 0x00000078000c9947 */ /* 0x008fea0003800000 */
.L_x_16:
[----:B------:R-:W-:-:S04]  /*1200*/  UISETP.LT.AND UP0, UPT, UR40, 0x1, UPT ;  /* 0x000000012800788c */ /* 0x000fc8000bf01270 */
[----:B------:R-:W-:-:S04]  /*1210*/  USEL UR4, UR40, 0x1, UP0 ;  /* 0x0000000128047887 */ /* 0x000fc80008000000 */
[----:B------:R-:W-:-:S06]  /*1220*/  UIADD3 UR4, UR40, -UR4, URZ ;  /* 0x8000000428047290 */ /* 0x000fcc000fffe03f */
[----:B--23--:R-:W-:Y:S01]  /*1230*/  IMAD.U32 R0, RZ, RZ, UR4 ;  /* 0x00000004ff007e24 */ /* 0x00cfe2000f8e00ff */
[----:B------:R-:W-:Y:S05]  /*1240*/  WARPSYNC.ALL ;  /* 0x0000000000007948 */ /* 0x000fea0003800000 */
[----:B------:R-:W-:Y:S01]  /*1250*/  ISETP.GE.AND P1, PT, R0, 0x1, PT ;  /* 0x000000010000780c */ /* 0x000fe20003f26270 */
[----:B------:R-:W-:Y:S01]  /*1260*/  UIADD3 UR4, UR42, 0x18100, URZ ;  /* 0x000181002a047890 */ /* 0x000fe2000fffe03f */
[----:B------:R-:W-:Y:S01]  /*1270*/  WARPGROUP.ARRIVE ;  /* 0x00000000000079c5 */ /* 0x000fe20000000000 */
[----:B------:R-:W-:Y:S01]  /*1280*/  UMOV UR9, 0x40000040 ;  /* 0x4000004000097882 */ /* 0x000fe20000000000 */
[----:B------:R-:W-:Y:S01]  /*1290*/  UMOV UR11, 0x40000040 ;  /* 0x40000040000b7882 */ /* 0x000fe20000000000 */
[----:B------:R-:W-:-:S04]  /*12a0*/  USHF.R.U32.HI UR4, URZ, 0x4, UR4 ;  /* 0x000000043f047899 */ /* 0x000fc80008011604 */
[----:B------:R-:W-:Y:S02]  /*12b0*/  ULOP3.LUT UR5, UR4, 0x3fff, URZ, 0xc0, !UPT ;  /* 0x00003fff04057892 */ /* 0x000fe4000f8ec03f */
[----:B------:R-:W-:Y:S02]  /*12c0*/  ULOP3.LUT UR4, UR41, 0x10000, URZ, 0xfc, !UPT ;  /* 0x0001000029047892 */ /* 0x000fe4000f8efc3f */
[----:B------:R-:W-:Y:S02]  /*12d0*/  ULOP3.LUT UR5, UR5, 0x10000, URZ, 0xfc, !UPT ;  /* 0x0001000005057892 */ /* 0x000fe4000f8efc3f */
[----:B------:R-:W-:Y:S02]  /*12e0*/  ULEA UR7, UR39, UR4, 0xb ;  /* 0x0000000427077291 */ /* 0x000fe4000f8e583f */
[----:B------:R-:W-:Y:S02]  /*12f0*/  ULEA UR6, UR39, UR5, 0x9 ;  /* 0x0000000527067291 */ /* 0x000fe4000f8e483f */
[----:B------:R-:W-:-:S03]  /*1300*/  UIADD3 UR12, UR7, 0x400, URZ ;  /* 0x00000400070c7890 */ /* 0x000fc6000fffe03f */
[----:B------:R-:W-:Y:S02]  /*1310*/  UMOV UR8, UR7 ;  /* 0x0000000700087c82 */ /* 0x000fe40008000000 */
[----:B------:R-:W-:Y:S02]  /*1320*/  UMOV UR10, UR6 ;  /* 0x00000006000a7c82 */ /* 0x000fe40008000000 */
[----:B------:R-:W-:Y:S01]  /*1330*/  HGMMA.64x64x16.F32 R56, gdesc[UR8], RZ, !UPT, gsb0 ;  /* 0x00e00000083879f0 */ /* 0x000fe2000c0008ff */
[----:B------:R-:W-:Y:S01]  /*1340*/  UMOV UR8, UR12 ;  /* 0x0000000c00087c82 */ /* 0x000fe20008000000 */
[----:B------:R-:W-:Y:S01]  /*1350*/  UMOV UR9, 0x40000040 ;  /* 0x4000004000097882 */ /* 0x000fe20000000000 */
[----:B------:R-:W-:Y:S01]  /*1360*/  UIADD3 UR12, UR7, 0x402, URZ ;  /* 0x00000402070c7890 */ /* 0x000fe2000fffe03f */
[----:B------:R-:W-:Y:S02]  /*1370*/  WARPGROUP.DEPBAR.LE gsb0, 0x0 ;  /* 0x00008000000079c5 */ /* 0x000fe40000010000 */
[----:B------:R-:W-:-:S06]  /*1380*/  WARPGROUP.ARRIVE ;  /* 0x00000000000079c5 */ /* 0x000fcc0000000000 */
[----:B------:R-:W-:Y:S01]  /*1390*/  HGMMA.64x64x16.F32 R24, gdesc[UR8], RZ, !UPT, gsb0 ;  /* 0x00e00000081879f0 */ /* 0x000fe2000c0008ff */
[----:B------:R-:W-:Y:S02]  /*13a0*/  UIADD3 UR8, UR7, 0x2, URZ ;  /* 0x0000000207087890 */ /* 0x000fe4000fffe03f */
[----:B------:R-:W-:Y:S01]  /*13b0*/  UIADD3 UR10, UR6, 0x2, URZ ;  /* 0x00000002060a7890 */ /* 0x000fe2000fffe03f */
[----:B------:R-:W-:Y:S01]  /*13c0*/  UMOV UR9, 0x40000040 ;  /* 0x4000004000097882 */ /* 0x000fe20000000000 */
[----:B------:R-:W-:Y:S01]  /*13d0*/  UMOV UR11, 0x40000040 ;  /* 0x40000040000b7882 */ /* 0x000fe20000000000 */
[----:B------:R-:W-:Y:S02]  /*13e0*/  WARPGROUP.DEPBAR.LE gsb0, 0x0 ;  /* 0x00008000000079c5 */ /* 0x000fe40000010000 */
[----:B------:R-:W-:-:S06]  /*13f0*/  WARPGROUP.ARRIVE ;  /* 0x00000000000079c5 */ /* 0x000fcc0000000000 */
[----:B------:R-:W-:Y:S01]  /*1400*/  HGMMA.64x64x16.F32 R56, gdesc[UR8], R56, gsb0 ;  /* 0x00e00000083879f0 */ /* 0x000fe20008000838 */
[----:B------:R-:W-:Y:S01]  /*1410*/  UMOV UR8, UR12 ;  /* 0x0000000c00087c82 */ /* 0x000fe20008000000 */
[----:B------:R-:W-:Y:S01]  /*1420*/  UMOV UR9, 0x40000040 ;  /* 0x4000004000097882 */ /* 0x000fe20000000000 */
[----:B------:R-:W-:Y:S01]  /*1430*/  UIADD3 UR12, UR7, 0x404, URZ ;  /* 0x00000404070c7890 */ /* 0x000fe2000fffe03f */
[----:B------:R-:W-:Y:S02]  /*1440*/  WARPGROUP.DEPBAR.LE gsb0, 0x0 ;  /* 0x00008000000079c5 */ /* 0x000fe40000010000 */
[----:B------:R-:W-:-:S06]  /*1450*/  WARPGROUP.ARRIVE ;  /* 0x00000000000079c5 */ /* 0x000fcc0000000000 */
[----:B------:R-:W-:Y:S01]  /*1460*/  HGMMA.64x64x16.F32 R24, gdesc[UR8], R24, gsb0 ;  /* 0x00e00000081879f0 */ /* 0x000fe20008000818 */
        /* <DEDUP_REMOVED lines=9> */
[----:B------:R-:W-:Y:S02]  /*1500*/  WARPGROUP.DEPBAR.LE gsb0, 0x0 ;  /* 0x00008000000079c5 */ /* 0x000fe40000010000 */
[----:B------:R-:W-:-:S06]  /*1510*/  WARPGROUP.ARRIVE ;  /* 0x00000000000079c5 */ /* 0x000fcc0000000000 */
[----:B------:R-:W-:Y:S01]  /*1520*/  HGMMA.64x64x16.F32 R24, gdesc[UR8], R24, gsb0 ;  /* 0x00e00000081879f0 */ /* 0x000fe20008000818 */
[----:B------:R-:W-:Y:S02]  /*1530*/  UIADD3 UR8, UR7, 0x6, URZ ;  /* 0x0000000607087890 */ /* 0x000fe4000fffe03f */
[----:B------:R-:W-:Y:S01]  /*1540*/  UIADD3 UR10, UR6, 0x6, URZ ;  /* 0x00000006060a7890 */ /* 0x000fe2000fffe03f */
[----:B------:R-:W-:Y:S01]  /*1550*/  UMOV UR9, 0x40000040 ;  /* 0x4000004000097882 */ /* 0x000fe20000000000 */
[----:B------:R-:W-:Y:S01]  /*1560*/  UMOV UR11, 0x40000040 ;  /* 0x40000040000b7882 */ /* 0x000fe20000000000 */
[----:B------:R-:W-:Y:S01]  /*1570*/  UIADD3 UR7, UR7, 0x406, URZ ;  /* 0x0000040607077890 */ /* 0x000fe2000fffe03f */
[----:B------:R-:W-:Y:S02]  /*1580*/  WARPGROUP.DEPBAR.LE gsb0, 0x0 ;  /* 0x00008000000079c5 */ /* 0x000fe40000010000 */
[----:B------:R-:W-:-:S06]  /*1590*/  WARPGROUP.ARRIVE ;  /* 0x00000000000079c5 */ /* 0x000fcc0000000000 */
[----:B------:R-:W-:Y:S01]  /*15a0*/  HGMMA.64x64x16.F32 R56, gdesc[UR8], R56, gsb0 ;  /* 0x00e00000083879f0 */ /* 0x000fe20008000838 */
[----:B------:R-:W-:Y:S01]  /*15b0*/  UMOV UR8, UR7 ;  /* 0x0000000700087c82 */ /* 0x000fe20008000000 */
[----:B------:R-:W-:Y:S01]  /*15c0*/  UMOV UR9, 0x40000040 ;  /* 0x4000004000097882 */ /* 0x000fe20000000000 */
[----:B------:R-:W-:Y:S02]  /*15d0*/  WARPGROUP.DEPBAR.LE gsb0, 0x0 ;  /* 0x00008000000079c5 */ /* 0x000fe40000010000 */
[----:B------:R-:W-:-:S06]  /*15e0*/  WARPGROUP.ARRIVE ;  /* 0x00000000000079c5 */ /* 0x000fcc0000000000 */
[----:B------:R-:W-:Y:S03]  /*15f0*/  HGMMA.64x64x16.F32 R24, gdesc[UR8], R24, gsb0 ;  /* 0x00e00000081879f0 */ /* 0x000fe60008000818 */
[----:B------:R-:W-:Y:S02]  /*1600*/  WARPGROUP.DEPBAR.LE gsb0, 0x0 ;  /* 0x00008000000079c5 */ /* 0x000fe40000010000 */
[----:B------:R-:W-:Y:S05]  /*1610*/  @!P1 BRA `(.L_x_18) ;  /* 0x0000000400789947 */ /* 0x000fea0003800000 */
[----:B------:R-:W-:-:S04]  /*1620*/  UIADD3 UR6, UR39, 0x1, URZ ;  /* 0x0000000127067890 */ /* 0x000fc8000fffe03f */
[----:B------:R-:W-:-:S04]  /*1630*/  UISETP.NE.AND UP0, UPT, UR6, 0x3, UPT ;  /* 0x000000030600788c */ /* 0x000fc8000bf05270 */
[----:B------:R-:W-:Y:S02]  /*1640*/  USEL UR7, URZ, 0x1, UP0 ;  /* 0x000000013f077887 */ /* 0x000fe40008000000 */
[----:B------:R-:W-:Y:S02]  /*1650*/  USEL UR6, UR6, URZ, UP0 ;  /* 0x0000003f06067287 */ /* 0x000fe40008000000 */
[----:B------:R-:W-:-:S06]  /*1660*/  ULOP3.LUT UR7, UR38, UR7, URZ, 0x3c, !UPT ;  /* 0x0000000726077292 */ /* 0x000fcc000f8e3c3f */
[----:B01----:R-:W-:Y:S01]  /*1670*/  IMAD.U32 R5, RZ, RZ, UR7 ;  /* 0x00000007ff057e24 */ /* 0x003fe2000f8e00ff */
[----:B------:R-:W-:-:S06]  /*1680*/  UMOV UR7, UR39 ;  /* 0x0000002700077c82 */ /* 0x000fcc0008000000 */
.L_x_25:
[----:B01----:R-:W-:Y:S05]  /*1690*/  @!P0 BRA `(.L_x_19) ;  /* 0x0000000000048947 */ /* 0x003fea0003800000 */
[----:B------:R-:W-:Y:S01]  /*16a0*/  BPT.TRAP 0x1 ;  /* 0x000000040000795c */ /* 0x000fe20000300000 */
.L_x_19:
[----:B------:R-:W0:Y:S01]  /*16b0*/  S2UR UR9, SR_CgaCtaId ;  /* 0x00000000000979c3 */ /* 0x000e220000008800 */
[----:B------:R-:W-:Y:S01]  /*16c0*/  UMOV UR8, 0x400 ;  /* 0x0000040000087882 */ /* 0x000fe20000000000 */
[----:B------:R-:W-:Y:S01]  /*16d0*/  SHF.L.U32 R3, R5, 0x1f, RZ ;  /* 0x0000001f05037819 */ /* 0x000fe200000006ff */
[----:B0-----:R-:W-:-:S04]  /*16e0*/  ULEA UR15, UR9, UR8, 0x18 ;  /* 0x00000008090f7291 */ /* 0x001fc8000f8ec03f */
[----:B------:R-:W-:-:S09]  /*16f0*/  ULEA UR8, UR6, UR15, 0x3 ;  /* 0x0000000f06087291 */ /* 0x000fd2000f8e183f */
[----:B------:R0:W1:Y:S01]  /*1700*/  SYNCS.PHASECHK.TRANS64.TRYWAIT P1, [UR8], R3 ;  /* 0x00000003ff0075a7 */ /* 0x0000620008020148 */
[----:B------:R-:W-:Y:S05]  /*1710*/  @!P0 BRA `(.L_x_20) ;  /* 0x0000000000048947 */ /* 0x000fea0003800000 */
[----:B------:R-:W-:Y:S01]  /*1720*/  BPT.TRAP 0x1 ;  /* 0x000000040000795c */ /* 0x000fe20000300000 */
.L_x_20:
[----:B-1----:R-:W-:Y:S05]  /*1730*/  @P1 BRA `(.L_x_21) ;  /* 0x0000000000081947 */ /* 0x002fea0003800000 */
[----:B------:R-:W1:Y:S02]  /*1740*/  SYNCS.PHASECHK.TRANS64.TRYWAIT P1, [UR8], R3 ;  /* 0x00000003ff0075a7 */ /* 0x000e640008020148 */
[----:B-1----:R-:W-:Y:S05]  /*1750*/  @!P1 BRA `(.L_x_22) ;  /* 0x0000007000c89947 */ /* 0x002fea0003800000 */
.L_x_21:
[----:B------:R-:W-:Y:S01]  /*1760*/  ULEA UR12, UR6, UR5, 0x9 ;  /* 0x00000005060c7291 */ /* 0x000fe2000f8e483f */
[----:B------:R-:W-:Y:S01]  /*1770*/  WARPGROUP.ARRIVE ;  /* 0x00000000000079c5 */ /* 0x000fe20000000000 */
[----:B------:R-:W-:Y:S01]  /*1780*/  ULEA UR13, UR6, UR4, 0xb ;  /* 0x00000004060d7291 */ /* 0x000fe2000f8e583f */
[----:B------:R-:W-:Y:S01]  /*1790*/  UMOV UR11, 0x40000040 ;  /* 0x40000040000b7882 */ /* 0x000fe20000000000 */
[----:B------:R-:W-:Y:S02]  /*17a0*/  UMOV UR9, 0x40000040 ;  /* 0x4000004000097882 */ /* 0x000fe40000000000 */
[----:B------:R-:W-:Y:S01]  /*17b0*/  UIADD3 UR14, UR13, 0x400, URZ ;  /* 0x000004000d0e7890 */ /* 0x000fe2000fffe03f */
[----:B------:R-:W-:Y:S02]  /*17c0*/  UMOV UR10, UR12 ;  /* 0x0000000c000a7c82 */ /* 0x000fe40008000000 */
[----:B------:R-:W-:Y:S02]  /*17d0*/  UMOV UR8, UR13 ;  /* 0x0000000d00087c82 */ /* 0x000fe40008000000 */
[----:B------:R-:W-:Y:S01]  /*17e0*/  HGMMA.64x64x16.F32 R56, gdesc[UR8], R56, gsb0 ;  /* 0x00e00000083879f0 */ /* 0x000fe20008000838 */
[----:B------:R-:W-:Y:S01]  /*17f0*/  UMOV UR9, 0x40000040 ;  /* 0x4000004000097882 */ /* 0x000fe20000000000 */
[----:B------:R-:W-:Y:S01]  /*1800*/  UMOV UR8, UR14 ;  /* 0x0000000e00087c82 */ /* 0x000fe20008000000 */
[----:B------:R-:W-:Y:S01]  /*1810*/  UIADD3 UR14, UR13, 0x402, URZ ;  /* 0x000004020d0e7890 */ /* 0x000fe2000fffe03f */
[----:B------:R-:W-:-:S02]  /*1820*/  WARPGROUP.DEPBAR.LE gsb0, 0x0 ;  /* 0x00008000000079c5 */ /* 0x000fc40000010000 */
        /* <DEDUP_REMOVED lines=42> */
[----:B------:R-:W-:Y:S01]  /*1ad0*/  BPT.TRAP 0x1 ;  /* 0x000000040000795c */ /* 0x000fe20000300000 */
.L_x_23:
[----:B------:R-:W-:Y:S01]  /*1ae0*/  ULEA UR8, UR7, UR15, 0x3 ;  /* 0x0000000f07087291 */ /* 0x000fe2000f8e183f */
[----:B------:R-:W-:-:S03]  /*1af0*/  ISETP.GT.U32.AND P1, PT, R19, 0x1, PT ;  /* 0x000000011300780c */ /* 0x000fc60003f24070 */
[----:B------:R-:W-:-:S04]  /*1b00*/  UIADD3 UR8, UR8, 0x18, URZ ;  /* 0x0000001808087890 */ /* 0x000fc8000fffe03f */
[----:B------:R-:W-:-:S09]  /*1b10*/  UPRMT UR8, URZ, 0x654, UR8 ;  /* 0x000006543f087896 */ /* 0x000fd20008000008 */
[----:B------:R-:W-:Y:S01]  /*1b20*/  SYNCS.ARRIVE.TRANS64.RED.A1T0 RZ, [UR8], RZ ;  /* 0x000000ffffff79a7 */ /* 0x000fe20008100408 */
[----:B------:R-:W-:Y:S05]  /*1b30*/  @P1 BRA `(.L_x_24) ;  /* 0x0000000000041947 */ /* 0x000fea0003800000 */
[----:B------:R-:W-:Y:S01]  /*1b40*/  BPT.TRAP 0x1 ;  /* 0x000000040000795c */ /* 0x000fe20000300000 */
.L_x_24:
[----:B------:R-:W-:Y:S01]  /*1b50*/  UIADD3 UR6, UR6, 0x1, URZ ;  /* 0x0000000106067890 */ /* 0x000fe2000fffe03f */
[C---:B------:R-:W-:Y:S01]  /*1b60*/  ISETP.GT.AND P1, PT, R0.reuse, 0x1, PT ;  /* 0x000000010000780c */ /* 0x040fe20003f24270 */
[----:B------:R-:W-:Y:S01]  /*1b70*/  UIADD3 UR7, UR7, 0x1, URZ ;  /* 0x0000000107077890 */ /* 0x000fe2000fffe03f */
[----:B------:R-:W-:Y:S01]  /*1b80*/  VIADD R0, R0, 0xffffffff ;  /* 0xffffffff00007836 */ /* 0x000fe20000000000 */
[----:B------:R-:W-:Y:S02]  /*1b90*/  UISETP.NE.AND UP0, UPT, UR6, 0x3, UPT ;  /* 0x000000030600788c */ /* 0x000fe4000bf05270 */
[----:B------:R-:W-:Y:S02]  /*1ba0*/  UISETP.NE.AND UP1, UPT, UR7, 0x3, UPT ;  /* 0x000000030700788c */ /* 0x000fe4000bf25270 */
[----:B------:R-:W-:Y:S02]  /*1bb0*/  USEL UR8, URZ, 0x1, UP0 ;  /* 0x000000013f087887 */ /* 0x000fe40008000000 */
[----:B------:R-:W-:-:S02]  /*1bc0*/  USEL UR6, UR6, URZ, UP0 ;  /* 0x0000003f06067287 */ /* 0x000fc40008000000 */
[----:B------:R-:W-:Y:S02]  /*1bd0*/  USEL UR7, UR7, URZ, UP1 ;  /* 0x0000003f07077287 */ /* 0x000fe40008800000 */
[----:B------:R-:W-:Y:S01]  /*1be0*/  LOP3.LUT R5, R5, UR8, RZ, 0x3c, !PT ;  /* 0x0000000805057c12 */ /* 0x000fe2000f8e3cff */
[----:B------:R-:W-:Y:S09]  /*1bf0*/  @P1 BRA `(.L_x_25) ;  /* 0xfffffff800a41947 */ /* 0x000ff2000383ffff */
.L_x_18:
[----:B------:R-:W2:Y:S02]  /*1c00*/  LDC R0, c[0x0][0x28c] ;  /* 0x0000a300ff007b82 */ /* 0x000ea40000000800 */
[----:B--2---:R-:W-:-:S13]  /*1c10*/  ISETP.GE.AND P1, PT, R0, 0x1, PT ;  /* 0x000000010000780c */ /* 0x004fda0003f26270 */
[----:B------:R-:W-:Y:S05]  /*1c20*/  @!P1 BRA `(.L_x_26) ;  /* 0x0000000000489947 */ /* 0x000fea0003800000 */
[----:B------:R-:W-:Y:S05]  /*1c30*/  @!P0 BRA `(.L_x_27) ;  /* 0x0000000000048947 */ /* 0x000fea0003800000 */
[----:B------:R-:W-:Y:S01]  /*1c40*/  BPT.TRAP 0x1 ;  /* 0x000000040000795c */ /* 0x000fe20000300000 */
.L_x_27:
[----:B------:R-:W2:Y:S01]  /*1c50*/  S2UR UR7, SR_CgaCtaId ;  /* 0x00000000000779c3 */ /* 0x000ea20000008800 */
[----:B------:R-:W-:Y:S01]  /*1c60*/  UISETP.LT.AND UP0, UPT, UR40, 0x1, UPT ;  /* 0x000000012800788c */ /* 0x000fe2000bf01270 */
[----:B------:R-:W-:-:S03]  /*1c70*/  ISETP.GT.U32.AND P0, PT, R19, 0x1, PT ;  /* 0x000000011300780c */ /* 0x000fc60003f04070 */
[----:B------:R-:W-:-:S04]  /*1c80*/  USEL UR6, UR40, 0x1, UP0 ;  /* 0x0000000128067887 */ /* 0x000fc80008000000 */
[----:B------:R-:W-:-:S04]  /*1c90*/  UIADD3 UR6, UR39, UR40, -UR6 ;  /* 0x0000002827067290 */ /* 0x000fc8000fffe806 */
[----:B------:R-:W-:-:S04]  /*1ca0*/  UIMAD.WIDE.U32 UR4, UR6, -0x55555555, URZ ;  /* 0xaaaaaaab060478a5 */ /* 0x000fc8000f8e003f */
[----:B------:R-:W-:-:S03]  /*1cb0*/  USHF.R.U32.HI UR4, URZ, 0x1, UR5 ;  /* 0x000000013f047899 */ /* 0x000fc60008011605 */
[----:B------:R-:W-:Y:S01]  /*1cc0*/  UMOV UR5, 0x400 ;  /* 0x0000040000057882 */ /* 0x000fe20000000000 */
[----:B------:R-:W-:Y:S02]  /*1cd0*/  UIMAD UR6, UR4, -0x3, UR6 ;  /* 0xfffffffd040678a4 */ /* 0x000fe4000f8e0206 */
[----:B--2---:R-:W-:-:S04]  /*1ce0*/  ULEA UR5, UR7, UR5, 0x18 ;  /* 0x0000000507057291 */ /* 0x004fc8000f8ec03f */
[----:B------:R-:W-:-:S04]  /*1cf0*/  ULEA UR6, UR6, UR5, 0x3 ;  /* 0x0000000506067291 */ /* 0x000fc8000f8e183f */
[----:B------:R-:W-:-:S04]  /*1d00*/  UIADD3 UR6, UR6, 0x18, URZ ;  /* 0x0000001806067890 */ /* 0x000fc8000fffe03f */
[----:B------:R-:W-:-:S09]  /*1d10*/  UPRMT UR6, URZ, 0x654, UR6 ;  /* 0x000006543f067896 */ /* 0x000fd20008000006 */
[----:B------:R-:W-:Y:S01]  /*1d20*/  SYNCS.ARRIVE.TRANS64.RED.A1T0 RZ, [UR6], RZ ;  /* 0x000000ffffff79a7 */ /* 0x000fe20008100406 */
[----:B------:R-:W-:Y:S05]  /*1d30*/  @P0 BRA `(.L_x_26) ;  /* 0x0000000000040947 */ /* 0x000fea0003800000 */
[----:B------:R-:W-:Y:S01]  /*1d40*/  BPT.TRAP 0x1 ;  /* 0x000000040000795c */ /* 0x000fe20000300000 */
.L_x_26:
[----:B------:R-:W2:Y:S01]  /*1d50*/  LDC R6, c[0x0][0x288] ;  /* 0x0000a200ff067b82 */ /* 0x000ea20000000800 */
[----:B01----:R-:W-:Y:S01]  /*1d60*/  LOP3.LUT R5, R18, 0x3, RZ, 0xc0, !PT ;  /* 0x0000000312057812 */ /* 0x003fe200078ec0ff */
[----:B------:R-:W-:Y:S01]  /*1d70*/  IMAD.SHL.U32 R11, R90, 0x40, RZ ;  /* 0x000000405a0b7824 */ /* 0x000fe200078e00ff */
[----:B------:R-:W-:Y:S01]  /*1d80*/  SHF.R.U32.HI R3, RZ, 0x2, R18 ;  /* 0x00000002ff037819 */ /* 0x000fe20000011612 */
[----:B------:R-:W-:Y:S01]  /*1d90*/  UIADD3 UR39, UR40, UR39, URZ ;  /* 0x0000002728277290 */ /* 0x000fe2000fffe03f */
[----:B------:R-:W-:Y:S01]  /*1da0*/  LOP3.LUT R4, R18, 0x60, RZ, 0xc0, !PT ;  /* 0x0000006012047812 */ /* 0x000fe200078ec0ff */
[----:B------:R-:W-:Y:S01]  /*1db0*/  ULDC UR7, c[0x0][0x284] ;  /* 0x0000a10000077ab9 */ /* 0x000fe20000000800 */
[----:B------:R-:W-:Y:S01]  /*1dc0*/  LOP3.LUT R0, R22, 0x1, RZ, 0xc0, !PT ;  /* 0x0000000116007812 */ /* 0x000fe200078ec0ff */
[----:B------:R-:W-:Y:S01]  /*1dd0*/  UISETP.GT.U32.AND UP0, UPT, UR39, 0x2, UPT ;  /* 0x000000022700788c */ /* 0x000fe2000bf04070 */
[----:B------:R-:W-:Y:S01]  /*1de0*/  LOP3.LUT R3, R3, 0x7, RZ, 0xc0, !PT ;  /* 0x0000000703037812 */ /* 0x000fe200078ec0ff */
[----:B------:R-:W-:Y:S01]  /*1df0*/  UISETP.GE.U32.AND UP1, UPT, UR40, 0x3, UPT ;  /* 0x000000032800788c */ /* 0x000fe2000bf26070 */
[----:B------:R-:W-:Y:S01]  /*1e00*/  SHF.R.U32.HI R4, RZ, 0x1, R4 ;  /* 0x00000001ff047819 */ /* 0x000fe20000011604 */
[----:B------:R-:W-:Y:S01]  /*1e10*/  IMAD.SHL.U32 R8, R0, 0x40, RZ ;  /* 0x0000004000087824 */ /* 0x000fe200078e00ff */
[----:B------:R-:W-:Y:S01]  /*1e20*/  UISETP.LT.U32.AND UP0, UPT, UR40, 0x3, UP0 ;  /* 0x000000032800788c */ /* 0x000fe20008701070 */
[----:B------:R-:W-:Y:S01]  /*1e30*/  SHF.R.S32.HI R21, RZ, 0x1f, R23 ;  /* 0x0000001fff157819 */ /* 0x000fe20000011417 */
[----:B------:R-:W-:Y:S01]  /*1e40*/  ULDC.64 UR8, c[0x0][0x5d0] ;  /* 0x0001740000087ab9 */ /* 0x000fe20000000a00 */
[--C-:B------:R-:W-:Y:S01]  /*1e50*/  IADD3 R7, RZ, -R4, -R3.reuse ;  /* 0x80000004ff077210 */ /* 0x100fe20007ffe803 */
[----:B------:R-:W-:Y:S01]  /*1e60*/  UIMAD.WIDE.U32 UR4, UR39, -0x55555555, URZ ;  /* 0xaaaaaaab270478a5 */ /* 0x000fe2000f8e003f */
[----:B------:R-:W-:Y:S01]  /*1e70*/  LOP3.LUT R3, R8, 0x40, R3, 0xe2, !PT ;  /* 0x0000004008037812 */ /* 0x000fe200078ee203 */
[----:B------:R-:W-:Y:S01]  /*1e80*/  USEL UR6, URZ, 0x1, !UP0 ;  /* 0x000000013f067887 */ /* 0x000fe2000c000000 */
[----:B------:R-:W-:Y:S01]  /*1e90*/  IMAD R8, R21, UR8, RZ ;  /* 0x0000000815087c24 */ /* 0x000fe2000f8e02ff */
[----:B------:R-:W-:Y:S01]  /*1ea0*/  USHF.R.U32.HI UR4, URZ, 0x1, UR5 ;  /* 0x000000013f047899 */ /* 0x000fe20008011605 */
[----:B------:R-:W-:Y:S01]  /*1eb0*/  IMAD R0, R0, -0x40, R7 ;  /* 0xffffffc000007824 */ /* 0x000fe200078e0207 */
[----:B------:R-:W-:Y:S01]  /*1ec0*/  ULOP3.LUT UR38, UR38, UR6, URZ, 0x3c, !UPT ;  /* 0x0000000626267292 */ /* 0x000fe2000f8e3c3f */
[----:B--2---:R-:W-:Y:S01]  /*1ed0*/  IMAD R10, R5, -0x2, R6 ;  /* 0xfffffffe050a7824 */ /* 0x004fe200078e0206 */
[----:B------:R-:W-:Y:S01]  /*1ee0*/  ISETP.GE.AND P0, PT, R11, R6, PT ;  /* 0x000000060b00720c */ /* 0x000fe20003f06270 */
[----:B------:R-:W-:Y:S01]  /*1ef0*/  IMAD.SHL.U32 R5, R94, 0x100, RZ ;  /* 0x000001005e057824 */ /* 0x000fe200078e00ff */
[----:B------:R-:W-:Y:S01]  /*1f00*/  UIMAD UR39, UR4, -0x3, UR39 ;  /* 0xfffffffd042778a4 */ /* 0x000fe2000f8e0227 */
[----:B------:R-:W-:Y:S01]  /*1f10*/  IMAD.SHL.U32 R6, R18, 0x2, RZ ;  /* 0x0000000212067824 */ /* 0x000fe200078e00ff */
[----:B------:R-:W-:Y:S01]  /*1f20*/  @UP1 ULOP3.LUT UR38, UR38, 0x1, UR4, 0x78, !UPT ;  /* 0x0000000126261892 */ /* 0x000fe2000f8e7804 */
[----:B------:R-:W-:Y:S01]  /*1f30*/  IMAD.WIDE R94, R94, 0x100, RZ ;  /* 0x000001005e5e7825 */ /* 0x000fe200078e02ff */
[----:B------:R-:W-:-:S02]  /*1f40*/  ISETP.GE.OR P0, PT, R5, UR7, P0 ;  /* 0x0000000705007c0c */ /* 0x000fc40008706670 */
[----:B------:R-:W-:Y:S01]  /*1f50*/  LOP3.LUT R6, R11, 0x6, R6, 0xf8, !PT ;  /* 0x000000060b067812 */ /* 0x000fe200078ef806 */
[----:B------:R-:W-:Y:S01]  /*1f60*/  IMAD R13, R23, UR9, R8 ;  /* 0x00000009170d7c24 */ /* 0x000fe2000f8e0208 */
[----:B------:R-:W-:Y:S01]  /*1f70*/  LOP3.LUT R113, R94, R3, R4, 0xfe, !PT ;  /* 0x000000035e717212 */ /* 0x000fe200078efe04 */
[----:B------:R-:W-:Y:S01]  /*1f80*/  IMAD.IADD R4, R10, 0x1, -R11 ;  /* 0x000000010a047824 */ /* 0x000fe200078e0a0b */
[----:B------:R-:W-:Y:S02]  /*1f90*/  SHF.R.S32.HI R7, RZ, 0x1f, R6 ;  /* 0x0000001fff077819 */ /* 0x000fe40000011406 */
[----:B------:R-:W-:Y:S01]  /*1fa0*/  IADD3 R3, -R5, UR7, R0 ;  /* 0x0000000705037c10 */ /* 0x000fe2000fffe100 */
[----:B------:R-:W-:Y:S02]  /*1fb0*/  IMAD.MOV.U32 R0, RZ, RZ, -0x1 ;  /* 0xffffffffff007424 */ /* 0x000fe400078e00ff */
[----:B------:R-:W-:-:S04]  /*1fc0*/  IMAD.WIDE.U32 R8, R23, UR8, R6 ;  /* 0x0000000817087c25 */ /* 0x000fc8000f8e0006 */
[----:B------:R-:W-:Y:S01]  /*1fd0*/  IMAD.IADD R9, R9, 0x1, R13 ;  /* 0x0000000109097824 */ /* 0x000fe200078e020d */
[----:B------:R-:W-:Y:S06]  /*1fe0*/  @P0 BRA `(.L_x_28) ;  /* 0x0000004c007c0947 */ /* 0x000fec0003800000 */
[----:B------:R-:W0:Y:S01]  /*1ff0*/  LDC.64 R12, c[0x0][0x5c8] ;  /* 0x00017200ff0c7b82 */ /* 0x000e220000000a00 */
[----:B-----5:R-:W-:Y:S01]  /*2000*/  FSETP.NEU.AND P1, PT, R89, RZ, PT ;  /* 0x000000ff5900720b */ /* 0x020fe20003f2d000 */
[----:B------:R-:W-:Y:S01]  /*2010*/  BSSY B0, `(.L_x_28) ;  /* 0x00004dc000007945 */ /* 0x000fe20003800000 */
[----:B------:R-:W-:-:S04]  /*2020*/  ISETP.GT.AND P6, PT, R4, RZ, PT ;  /* 0x000000ff0400720c */ /* 0x000fc80003fc4270 */
[----:B------:R-:W-:Y:S01]  /*2030*/  ISETP.GT.AND P0, PT, R3, RZ, P6 ;  /* 0x000000ff0300720c */ /* 0x000fe20003704270 */
[-C--:B0-----:R-:W-:Y:S02]  /*2040*/  IMAD R10, R95, R12.reuse, RZ ;  /* 0x0000000c5f0a7224 */ /* 0x081fe400078e02ff */
[----:B------:R-:W-:-:S04]  /*2050*/  IMAD.WIDE.U32 R104, R113, R12, R8 ;  /* 0x0000000c71687225 */ /* 0x000fc800078e0008 */
[----:B------:R-:W-:-:S04]  /*2060*/  IMAD R5, R113, R13, R10 ;  /* 0x0000000d71057224 */ /* 0x000fc800078e020a */
[----:B------:R-:W-:Y:S01]  /*2070*/  IMAD.IADD R93, R105, 0x1, R5 ;  /* 0x00000001695d7824 */ /* 0x000fe200078e0205 */
[----:B------:R-:W-:Y:S06]  /*2080*/  @!P1 BRA `(.L_x_29) ;  /* 0x0000003400789947 */ /* 0x000fec0003800000 */
[----:B------:R-:W0:Y:S01]  /*2090*/  LDC.64 R14, c[0x0][0x5b8] ;  /* 0x00016e00ff0e7b82 */ /* 0x000e220000000a00 */
[----:B------:R-:W-:-:S07]  /*20a0*/  ULDC.64 UR4, c[0x0][0x5c0] ;  /* 0x0001700000047ab9 */ /* 0x000fce0000000a00 */
[----:B------:R-:W1:Y:S08]  /*20b0*/  LDC.64 R96, c[0x0][0x5b0] ;  /* 0x00016c00ff607b82 */ /* 0x000e700000000a00 */
[----:B------:R-:W2:Y:S01]  /*20c0*/  LDC.64 R10, c[0x0][0x5a8] ;  /* 0x00016a00ff0a7b82 */ /* 0x000ea20000000a00 */
[-C--:B0-----:R-:W-:Y:S02]  /*20d0*/  IMAD R8, R21, R14.reuse, RZ ;  /* 0x0000000e15087224 */ /* 0x081fe400078e02ff */
[----:B------:R-:W-:-:S04]  /*20e0*/  IMAD.WIDE.U32 R20, R23, R14, R6 ;  /* 0x0000000e17147225 */ /* 0x000fc800078e0006 */
[----:B------:R-:W-:Y:S01]  /*20f0*/  IMAD R103, R23, R15, R8 ;  /* 0x0000000f17677224 */ /* 0x000fe200078e0208 */
[----:B------:R-:W-:Y:S01]  /*2100*/  MOV R90, R20 ;  /* 0x00000014005a7202 */ /* 0x000fe20000000f00 */
[-C--:B-1----:R-:W-:Y:S02]  /*2110*/  IMAD R8, R95, R96.reuse, RZ ;  /* 0x000000605f087224 */ /* 0x082fe400078e02ff */
[----:B------:R-:W-:Y:S02]  /*2120*/  IMAD.IADD R91, R21, 0x1, R103 ;  /* 0x00000001155b7824 */ /* 0x000fe400078e0267 */
[C---:B------:R-:W-:Y:S02]  /*2130*/  IMAD R109, R113.reuse, R97, R8 ;  /* 0x00000061716d7224 */ /* 0x040fe400078e0208 */
[----:B------:R-:W-:-:S04]  /*2140*/  IMAD.WIDE.U32 R8, R113, R96, R90 ;  /* 0x0000006071087225 */ /* 0x000fc800078e005a */
[----:B------:R-:W-:Y:S01]  /*2150*/  IMAD.IADD R5, R9, 0x1, R109 ;  /* 0x0000000109057824 */ /* 0x000fe200078e026d */
[----:B--2---:R-:W-:-:S04]  /*2160*/  LEA R98, P1, R8, R10, 0x1 ;  /* 0x0000000a08627211 */ /* 0x004fc800078208ff */
[----:B------:R-:W-:-:S05]  /*2170*/  LEA.HI.X R99, R8, R11, R5, 0x1, P1 ;  /* 0x0000000b08637211 */ /* 0x000fca00008f0c05 */
[----:B------:R-:W2:Y:S01]  /*2180*/  @P0 LDG.E.LTC128B.U16 R5, desc[UR36][R98.64] ;  /* 0x0000002462050981 */ /* 0x000ea2000c1e1520 */
[----:B------:R-:W-:Y:S01]  /*2190*/  ISETP.GT.AND P4, PT, R4, 0x1, PT ;  /* 0x000000010400780c */ /* 0x000fe20003f84270 */
[----:B------:R-:W-:Y:S01]  /*21a0*/  IMAD.WIDE.U32 R8, R113, R96, R6 ;  /* 0x0000006071087225 */ /* 0x000fe200078e0006 */
[----:B------:R-:W-:Y:S02]  /*21b0*/  BSSY B1, `(.L_x_30) ;  /* 0x0000013000017945 */ /* 0x000fe40003800000 */
[----:B------:R-:W-:Y:S01]  /*21c0*/  P2R R107, PR, RZ, 0x10 ;  /* 0x00000010ff6b7803 */ /* 0x000fe20000000000 */
[----:B------:R-:W-:Y:S02]  /*21d0*/  IMAD.IADD R9, R109, 0x1, R9 ;  /* 0x000000016d097824 */ /* 0x000fe400078e0209 */
[----:B------:R-:W-:-:S04]  /*21e0*/  IMAD.WIDE.U32 R100, R23, R14, R8 ;  /* 0x0000000e17647225 */ /* 0x000fc800078e0008 */
[----:B------:R-:W-:Y:S01]  /*21f0*/  IMAD.IADD R9, R103, 0x1, R101 ;  /* 0x0000000167097824 */ /* 0x000fe200078e0265 */
[----:B------:R-:W-:Y:S02]  /*2200*/  LEA R8, P2, R100, R10, 0x1 ;  /* 0x0000000a64087211 */ /* 0x000fe400078408ff */
[----:B------:R-:W-:Y:S02]  /*2210*/  SHF.L.U64.HI R101, R96, 0x3, R97 ;  /* 0x0000000360657819 */ /* 0x000fe40000010261 */
[----:B------:R-:W-:Y:S01]  /*2220*/  LEA.HI.X R9, R100, R11, R9, 0x1, P2 ;  /* 0x0000000b64097211 */ /* 0x000fe200010f0c09 */
[----:B------:R-:W-:Y:S02]  /*2230*/  IMAD.SHL.U32 R100, R96, 0x8, RZ ;  /* 0x0000000860647824 */ /* 0x000fe400078e00ff */
[----:B--2---:R-:W-:-:S05]  /*2240*/  HADD2.F32 R92, -RZ, R5.H0_H0 ;  /* 0x20000005ff5c7230 */ /* 0x004fca0000004100 */
[----:B------:R-:W-:Y:S01]  /*2250*/  FMUL R15, R92, R89 ;  /* 0x000000595c0f7220 */ /* 0x000fe20000400000 */
[----:B------:R-:W-:-:S03]  /*2260*/  LEA R92, P1, R104, UR4, 0x1 ;  /* 0x00000004685c7c11 */ /* 0x000fc6000f8208ff */
[----:B------:R-:W-:Y:S01]  /*2270*/  FFMA R15, R56, R88, R15 ;  /* 0x00000058380f7223 */ /* 0x000fe2000000000f */
[----:B------:R-:W-:Y:S02]  /*2280*/  LEA.HI.X R93, R104, UR5, R93, 0x1, P1 ;  /* 0x00000005685d7c11 */ /* 0x000fe400088f0c5d */
[----:B------:R-:W-:Y:S02]  /*2290*/  ISETP.GT.AND P1, PT, R3, RZ, P4 ;  /* 0x000000ff0300720c */ /* 0x000fe40002724270 */
[----:B------:R-:W-:-:S05]  /*22a0*/  F2FP.F16.F32.PACK_AB R15, RZ, R15 ;  /* 0x0000000fff0f723e */ /* 0x000fca00000000ff */
[----:B------:R0:W-:Y:S06]  /*22b0*/  @P0 STG.E.U16 desc[UR36][R92.64], R15 ;  /* 0x0000000f5c000986 */ /* 0x0001ec000c101524 */
[----:B------:R-:W-:Y:S05]  /*22c0*/  @!P1 BRA `(.L_x_31) ;  /* 0x0000000000049947 */ /* 0x000fea0003800000 */
[----:B------:R1:W5:Y:S02]  /*22d0*/  LDG.E.LTC128B.U16 R5, desc[UR36][R8.64+0x2] ;  /* 0x0000022408057981 */ /* 0x000364000c1e1520 */
.L_x_31:
[----:B------:R-:W-:Y:S05]  /*22e0*/  BSYNC B1 ;  /* 0x0000000000017941 */ /* 0x000fea0003800000 */
.L_x_30:
[----:B-----5:R-:W-:Y:S01]  /*22f0*/  HADD2.F32 R56, -RZ, R5.H0_H0 ;  /* 0x20000005ff387230 */ /* 0x020fe20000004100 */
[----:B------:R-:W-:Y:S01]  /*2300*/  ISETP.GT.AND P0, PT, R3, 0x8, P6 ;  /* 0x000000080300780c */ /* 0x000fe20003704270 */
[----:B------:R-:W-:-:S04]  /*2310*/  IMAD.WIDE.U32 R104, R113, R96, R100 ;  /* 0x0000006071687225 */ /* 0x000fc800078e0064 */
[----:B------:R-:W-:Y:S01]  /*2320*/  FMUL R56, R56, R89 ;  /* 0x0000005938387220 */ /* 0x000fe20000400000 */
[----:B------:R-:W-:Y:S01]  /*2330*/  IMAD.IADD R109, R109, 0x1, R105 ;  /* 0x000000016d6d7824 */ /* 0x000fe200078e0269 */
[----:B0-----:R-:W-:Y:S02]  /*2340*/  IADD3 R15, P2, R20, R104, RZ ;  /* 0x00000068140f7210 */ /* 0x001fe40007f5e0ff */
[----:B------:R-:W-:-:S03]  /*2350*/  FFMA R57, R57, R88, R56 ;  /* 0x0000005839397223 */ /* 0x000fc60000000038 */
[----:B------:R-:W-:Y:S01]  /*2360*/  IMAD.X R98, R109, 0x1, R91, P2 ;  /* 0x000000016d627824 */ /* 0x000fe200010e065b */
[C---:B------:R-:W-:Y:S02]  /*2370*/  LEA R56, P2, R15.reuse, R10, 0x1 ;  /* 0x0000000a0f387211 */ /* 0x040fe400078408ff */
[----:B------:R-:W-:Y:S02]  /*2380*/  F2FP.F16.F32.PACK_AB R99, RZ, R57 ;  /* 0x00000039ff63723e */ /* 0x000fe400000000ff */
[----:B------:R-:W-:Y:S02]  /*2390*/  LEA.HI.X R57, R15, R11, R98, 0x1, P2 ;  /* 0x0000000b0f397211 */ /* 0x000fe400010f0c62 */
[----:B------:R-:W-:Y:S01]  /*23a0*/  PRMT R15, R5, 0x7610, R15 ;  /* 0x00007610050f7816 */ /* 0x000fe2000000000f */
[----:B------:R0:W-:Y:S05]  /*23b0*/  @P1 STG.E.U16 desc[UR36][R92.64+0x2], R99 ;  /* 0x000002635c001986 */ /* 0x0001ea000c101524 */
[----:B------:R2:W3:Y:S01]  /*23c0*/  @P0 LDG.E.LTC128B.U16 R15, desc[UR36][R56.64] ;  /* 0x00000024380f0981 */ /* 0x0004e2000c1e1520 */
[----:B------:R-:W-:Y:S01]  /*23d0*/  IADD3 R104, P1, R6, R104, RZ ;  /* 0x0000006806687210 */ /* 0x000fe20007f3e0ff */
[----:B------:R-:W-:Y:S01]  /*23e0*/  BSSY B1, `(.L_x_32) ;  /* 0x0000012000017945 */ /* 0x000fe20003800000 */
[----:B------:R-:W-:-:S03]  /*23f0*/  SHF.L.U64.HI R111, R12, 0x4, R13 ;  /* 0x000000040c6f7819 */ /* 0x000fc6000001020d */
[----:B------:R-:W-:Y:S01]  /*2400*/  IMAD.X R105, R7, 0x1, R109, P1 ;  /* 0x0000000107697824 */ /* 0x000fe200008e066d */
[----:B------:R-:W-:Y:S01]  /*2410*/  ISETP.GT.AND P1, PT, R3, 0x8, P4 ;  /* 0x000000080300780c */ /* 0x000fe20002724270 */
[----:B------:R-:W-:Y:S02]  /*2420*/  IMAD.SHL.U32 R109, R12, 0x10, RZ ;  /* 0x000000100c6d7824 */ /* 0x000fe400078e00ff */
[----:B------:R-:W-:-:S03]  /*2430*/  IMAD.WIDE.U32 R104, R23, R14, R104 ;  /* 0x0000000e17687225 */ /* 0x000fc600078e0068 */
[----:B--2---:R-:W-:Y:S01]  /*2440*/  LEA R56, P3, R104, R10, 0x1 ;  /* 0x0000000a68387211 */ /* 0x004fe200078608ff */
[----:B---3--:R-:W-:-:S05]  /*2450*/  HADD2.F32 R98, -RZ, R15.H0_H0 ;  /* 0x2000000fff627230 */ /* 0x008fca0000004100 */
[----:B------:R-:W-:Y:S01]  /*2460*/  FMUL R5, R98, R89 ;  /* 0x0000005962057220 */ /* 0x000fe20000400000 */
[----:B------:R-:W-:-:S03]  /*2470*/  IADD3 R98, P2, R109, R92, RZ ;  /* 0x0000005c6d627210 */ /* 0x000fc60007f5e0ff */
[----:B------:R-:W-:Y:S01]  /*2480*/  FFMA R5, R58, R88, R5 ;  /* 0x000000583a057223 */ /* 0x000fe20000000005 */
[----:B------:R-:W-:Y:S02]  /*2490*/  IMAD.IADD R58, R103, 0x1, R105 ;  /* 0x00000001673a7824 */ /* 0x000fe400078e0269 */
[----:B0-----:R-:W-:Y:S02]  /*24a0*/  IMAD.X R99, R111, 0x1, R93, P2 ;  /* 0x000000016f637824 */ /* 0x001fe400010e065d */
[----:B------:R-:W-:Y:S02]  /*24b0*/  F2FP.F16.F32.PACK_AB R5, RZ, R5 ;  /* 0x00000005ff05723e */ /* 0x000fe400000000ff */
[----:B------:R-:W-:-:S03]  /*24c0*/  LEA.HI.X R57, R104, R11, R58, 0x1, P3 ;  /* 0x0000000b68397211 */ /* 0x000fc600018f0c3a */
[----:B------:R0:W-:Y:S01]  /*24d0*/  @P0 STG.E.U16 desc[UR36][R98.64], R5 ;  /* 0x0000000562000986 */ /* 0x0001e2000c101524 */
[----:B------:R-:W-:Y:S05]  /*24e0*/  @!P1 BRA `(.L_x_33) ;  /* 0x0000000000049947 */ /* 0x000fea0003800000 */
[----:B------:R2:W5:Y:S02]  /*24f0*/  LDG.E.LTC128B.U16 R15, desc[UR36][R56.64+0x2] ;  /* 0x00000224380f7981 */ /* 0x000564000c1e1520 */
.L_x_33:
[----:B------:R-:W-:Y:S05]  /*2500*/  BSYNC B1 ;  /* 0x0000000000017941 */ /* 0x000fea0003800000 */
.L_x_32:
[----:B-----5:R-:W-:Y:S01]  /*2510*/  HADD2.F32 R58, -RZ, R15.H0_H0 ;  /* 0x2000000fff3a7230 */ /* 0x020fe20000004100 */
[----:B------:R-:W-:Y:S01]  /*2520*/  ISETP.GT.AND P4, PT, R4, 0x8, PT ;  /* 0x000000080400780c */ /* 0x000fe20003f84270 */
[----:B------:R-:W-:Y:S01]  /*2530*/  BSSY B1, `(.L_x_34) ;  /* 0x000000d000017945 */ /* 0x000fe20003800000 */
[----:B------:R-:W-:Y:S02]  /*2540*/  PRMT R104, R15, 0x7610, R104 ;  /* 0x000076100f687816 */ /* 0x000fe40000000068 */
[----:B------:R-:W-:Y:S01]  /*2550*/  FMUL R58, R58, R89 ;  /* 0x000000593a3a7220 */ /* 0x000fe20000400000 */
[----:B------:R-:W-:Y:S02]  /*2560*/  ISETP.GT.AND P0, PT, R3, RZ, P4 ;  /* 0x000000ff0300720c */ /* 0x000fe40002704270 */
[----:B------:R-:W-:Y:S01]  /*2570*/  P2R R108, PR, RZ, 0x10 ;  /* 0x00000010ff6c7803 */ /* 0x000fe20000000000 */
[----:B------:R-:W-:Y:S01]  /*2580*/  FFMA R58, R59, R88, R58 ;  /* 0x000000583b3a7223 */ /* 0x000fe2000000003a */
[----:B------:R-:W-:-:S04]  /*2590*/  IMAD.MOV.U32 R59, RZ, RZ, R99 ;  /* 0x000000ffff3b7224 */ /* 0x000fc800078e0063 */
[----:B------:R-:W-:-:S04]  /*25a0*/  F2FP.F16.F32.PACK_AB R58, RZ, R58 ;  /* 0x0000003aff3a723e */ /* 0x000fc800000000ff */
[----:B0-----:R-:W-:Y:S01]  /*25b0*/  PRMT R5, R58, 0x7610, R5 ;  /* 0x000076103a057816 */ /* 0x001fe20000000005 */
[----:B------:R-:W-:-:S05]  /*25c0*/  IMAD.MOV.U32 R58, RZ, RZ, R98 ;  /* 0x000000ffff3a7224 */ /* 0x000fca00078e0062 */
[----:B------:R0:W-:Y:S01]  /*25d0*/  @P1 STG.E.U16 desc[UR36][R58.64+0x2], R5 ;  /* 0x000002053a001986 */ /* 0x0001e2000c101524 */
[----:B------:R-:W-:Y:S05]  /*25e0*/  @!P0 BRA `(.L_x_35) ;  /* 0x0000000000048947 */ /* 0x000fea0003800000 */
[----:B------:R3:W5:Y:S02]  /*25f0*/  LDG.E.LTC128B.U16 R104, desc[UR36][R8.64+0x10] ;  /* 0x0000102408687981 */ /* 0x000764000c1e1520 */
.L_x_35:
[----:B------:R-:W-:Y:S05]  /*2600*/  BSYNC B1 ;  /* 0x0000000000017941 */ /* 0x000fea0003800000 */
.L_x_34:
[----:B-----5:R-:W-:Y:S01]  /*2610*/  HADD2.F32 R106, -RZ, R104.H0_H0 ;  /* 0x20000068ff6a7230 */ /* 0x020fe20000004100 */
[C---:B------:R-:W-:Y:S01]  /*2620*/  SHF.L.U64.HI R15, R12.reuse, 0x8, R13 ;  /* 0x000000080c0f7819 */ /* 0x040fe2000001020d */
[----:B0-----:R-:W-:Y:S01]  /*2630*/  IMAD.SHL.U32 R5, R12, 0x100, RZ ;  /* 0x000001000c057824 */ /* 0x001fe200078e00ff */
[----:B------:R-:W-:Y:S01]  /*2640*/  ISETP.GT.AND P3, PT, R4, 0x9, PT ;  /* 0x000000090400780c */ /* 0x000fe20003f64270 */
[----:B------:R-:W-:Y:S01]  /*2650*/  BSSY B1, `(.L_x_36) ;  /* 0x000000b000017945 */ /* 0x000fe20003800000 */
[----:B------:R-:W-:Y:S02]  /*2660*/  FMUL R105, R106, R89 ;  /* 0x000000596a697220 */ /* 0x000fe40000400000 */
[----:B------:R-:W-:Y:S02]  /*2670*/  IADD3 R12, P1, P2, R5, R92, R109 ;  /* 0x0000005c050c7210 */ /* 0x000fe40007a3e06d */
[----:B------:R-:W-:Y:S02]  /*2680*/  FFMA R105, R60, R88, R105 ;  /* 0x000000583c697223 */ /* 0x000fe40000000069 */
[----:B------:R-:W-:-:S02]  /*2690*/  IADD3.X R13, R15, R93, R111, P1, P2 ;  /* 0x0000005d0f0d7210 */ /* 0x000fc40000fe446f */
[----:B------:R-:W-:Y:S02]  /*26a0*/  ISETP.GT.AND P1, PT, R3, RZ, P3 ;  /* 0x000000ff0300720c */ /* 0x000fe40001f24270 */
[----:B------:R-:W-:Y:S02]  /*26b0*/  F2FP.F16.F32.PACK_AB R60, RZ, R105 ;  /* 0x00000069ff3c723e */ /* 0x000fe400000000ff */
[----:B------:R-:W-:-:S03]  /*26c0*/  P2R R105, PR, RZ, 0x8 ;  /* 0x00000008ff697803 */ /* 0x000fc60000000000 */
[----:B------:R0:W-:Y:S06]  /*26d0*/  @P0 STG.E.U16 desc[UR36][R92.64+0x10], R60 ;  /* 0x0000103c5c000986 */ /* 0x0001ec000c101524 */
[----:B------:R-:W-:Y:S05]  /*26e0*/  @!P1 BRA `(.L_x_37) ;  /* 0x0000000000049947 */ /* 0x000fea0003800000 */
[----:B------:R4:W5:Y:S02]  /*26f0*/  LDG.E.LTC128B.U16 R104, desc[UR36][R8.64+0x12] ;  /* 0x0000122408687981 */ /* 0x000964000c1e1520 */
.L_x_37:
[----:B------:R-:W-:Y:S05]  /*2700*/  BSYNC B1 ;  /* 0x0000000000017941 */ /* 0x000fea0003800000 */
.L_x_36:
[----:B0----5:R-:W-:Y:S01]  /*2710*/  HADD2.F32 R60, -RZ, R104.H0_H0 ;  /* 0x20000068ff3c7230 */ /* 0x021fe20000004100 */
[----:B------:R-:W-:Y:S01]  /*2720*/  ISETP.GT.AND P0, PT, R3, 0x8, P4 ;  /* 0x000000080300780c */ /* 0x000fe20002704270 */
[----:B------:R-:W-:Y:S03]  /*2730*/  BSSY B1, `(.L_x_38) ;  /* 0x000000a000017945 */ /* 0x000fe60003800000 */
[----:B------:R-:W-:-:S04]  /*2740*/  FMUL R60, R60, R89 ;  /* 0x000000593c3c7220 */ /* 0x000fc80000400000 */
[----:B------:R-:W-:Y:S01]  /*2750*/  FFMA R60, R61, R88, R60 ;  /* 0x000000583d3c7223 */ /* 0x000fe2000000003c */
[----:B------:R-:W-:-:S04]  /*2760*/  @P1 IMAD.MOV.U32 R61, RZ, RZ, R93 ;  /* 0x000000ffff3d1224 */ /* 0x000fc800078e005d */
[----:B------:R-:W-:-:S04]  /*2770*/  F2FP.F16.F32.PACK_AB R60, RZ, R60 ;  /* 0x0000003cff3c723e */ /* 0x000fc800000000ff */
[----:B------:R-:W-:Y:S01]  /*2780*/  PRMT R106, R60, 0x7610, R106 ;  /* 0x000076103c6a7816 */ /* 0x000fe2000000006a */
[----:B------:R-:W-:-:S05]  /*2790*/  @P1 IMAD.MOV.U32 R60, RZ, RZ, R92 ;  /* 0x000000ffff3c1224 */ /* 0x000fca00078e005c */
[----:B------:R0:W-:Y:S01]  /*27a0*/  @P1 STG.E.U16 desc[UR36][R60.64+0x12], R106 ;  /* 0x0000126a3c001986 */ /* 0x0001e2000c101524 */
[----:B------:R-:W-:Y:S05]  /*27b0*/  @!P0 BRA `(.L_x_39) ;  /* 0x0000000000048947 */ /* 0x000fea0003800000 */
[----:B------:R0:W5:Y:S02]  /*27c0*/  LDG.E.LTC128B.U16 R104, desc[UR36][R56.64+0x10] ;  /* 0x0000102438687981 */ /* 0x000164000c1e1520 */
.L_x_39:
[----:B------:R-:W-:Y:S05]  /*27d0*/  BSYNC B1 ;  /* 0x0000000000017941 */ /* 0x000fea0003800000 */
.L_x_38:
[----:B0----5:R-:W-:Y:S01]  /*27e0*/  HADD2.F32 R60, -RZ, R104.H0_H0 ;  /* 0x20000068ff3c7230 */ /* 0x021fe20000004100 */
[----:B------:R-:W-:Y:S01]  /*27f0*/  ISETP.GT.AND P1, PT, R3, 0x8, P3 ;  /* 0x000000080300780c */ /* 0x000fe20001f24270 */
[----:B------:R-:W-:Y:S03]  /*2800*/  BSSY B1, `(.L_x_40) ;  /* 0x0000007000017945 */ /* 0x000fe60003800000 */
[----:B------:R-:W-:-:S04]  /*2810*/  FMUL R61, R60, R89 ;  /* 0x000000593c3d7220 */ /* 0x000fc80000400000 */
[----:B------:R-:W-:-:S05]  /*2820*/  FFMA R61, R62, R88, R61 ;  /* 0x000000583e3d7223 */ /* 0x000fca000000003d */
[----:B------:R-:W-:-:S05]  /*2830*/  F2FP.F16.F32.PACK_AB R61, RZ, R61 ;  /* 0x0000003dff3d723e */ /* 0x000fca00000000ff */
[----:B------:R0:W-:Y:S01]  /*2840*/  @P0 STG.E.U16 desc[UR36][R58.64+0x10], R61 ;  /* 0x0000103d3a000986 */ /* 0x0001e2000c101524 */
[----:B------:R-:W-:Y:S05]  /*2850*/  @!P1 BRA `(.L_x_41) ;  /* 0x0000000000049947 */ /* 0x000fea0003800000 */
[----:B------:R0:W5:Y:S02]  /*2860*/  LDG.E.LTC128B.U16 R104, desc[UR36][R56.64+0x12] ;  /* 0x0000122438687981 */ /* 0x000164000c1e1520 */
.L_x_41:
[----:B------:R-:W-:Y:S05]  /*2870*/  BSYNC B1 ;  /* 0x0000000000017941 */ /* 0x000fea0003800000 */
.L_x_40:
[----:B-----5:R-:W-:Y:S01]  /*2880*/  HADD2.F32 R60, -RZ, R104.H0_H0 ;  /* 0x20000068ff3c7230 */ /* 0x020fe20000004100 */
[----:B------:R-:W-:Y:S01]  /*2890*/  IADD3 R113, P0, R113, 0x80, RZ ;  /* 0x0000008071717810 */ /* 0x000fe20007f1e0ff */
[----:B------:R-:W-:Y:S01]  /*28a0*/  BSSY B1, `(.L_x_42) ;  /* 0x000000b000017945 */ /* 0x000fe20003800000 */
[----:B------:R-:W-:Y:S02]  /*28b0*/  ISETP.GT.AND P2, PT, R4, 0x10, PT ;  /* 0x000000100400780c */ /* 0x000fe40003f44270 */
[----:B------:R-:W-:Y:S01]  /*28c0*/  FMUL R60, R60, R89 ;  /* 0x000000593c3c7220 */ /* 0x000fe20000400000 */
[----:B------:R-:W-:Y:S01]  /*28d0*/  IMAD.X R95, RZ, RZ, R95, P0 ;  /* 0x000000ffff5f7224 */ /* 0x000fe200000e065f */
[----:B------:R-:W-:Y:S02]  /*28e0*/  ISETP.GT.AND P0, PT, R3, RZ, P2 ;  /* 0x000000ff0300720c */ /* 0x000fe40001704270 */
[----:B------:R-:W-:Y:S01]  /*28f0*/  FFMA R60, R63, R88, R60 ;  /* 0x000000583f3c7223 */ /* 0x000fe2000000003c */
[----:B------:R-:W-:-:S04]  /*2900*/  P2R R106, PR, RZ, 0x4 ;  /* 0x00000004ff6a7803 */ /* 0x000fc80000000000 */
[----:B------:R-:W-:-:S05]  /*2910*/  F2FP.F16.F32.PACK_AB R60, RZ, R60 ;  /* 0x0000003cff3c723e */ /* 0x000fca00000000ff */
[----:B------:R0:W-:Y:S01]  /*2920*/  @P1 STG.E.U16 desc[UR36][R58.64+0x12], R60 ;  /* 0x0000123c3a001986 */ /* 0x0001e2000c101524 */
[----:B------:R-:W-:Y:S05]  /*2930*/  @!P0 BRA `(.L_x_43) ;  /* 0x0000000000048947 */ /* 0x000fea0003800000 */
[----:B------:R0:W5:Y:S02]  /*2940*/  LDG.E.LTC128B.U16 R104, desc[UR36][R8.64+0x20] ;  /* 0x0000202408687981 */ /* 0x000164000c1e1520 */
.L_x_43:
[----:B------:R-:W-:Y:S05]  /*2950*/  BSYNC B1 ;  /* 0x0000000000017941 */ /* 0x000fea0003800000 */
.L_x_42:
[----:B0----5:R-:W-:Y:S01]  /*2960*/  HADD2.F32 R60, -RZ, R104.H0_H0 ;  /* 0x20000068ff3c7230 */ /* 0x021fe20000004100 */
[----:B------:R-:W-:Y:S01]  /*2970*/  ISETP.GT.AND P1, PT, R4, 0x11, PT ;  /* 0x000000110400780c */ /* 0x000fe20003f24270 */
[-C--:B------:R-:W-:Y:S01]  /*2980*/  IMAD.WIDE.U32 R62, R113, R96.reuse, R6 ;  /* 0x00000060713e7225 */ /* 0x080fe200078e0006 */
[----:B------:R-:W-:Y:S03]  /*2990*/  BSSY B1, `(.L_x_44) ;  /* 0x0000021000017945 */ /* 0x000fe60003800000 */
[----:B------:R-:W-:Y:S01]  /*29a0*/  FMUL R21, R60, R89 ;  /* 0x000000593c157220 */ /* 0x000fe20000400000 */
[----:B------:R-:W-:-:S03]  /*29b0*/  IMAD R60, R95, R96, RZ ;  /* 0x000000605f3c7224 */ /* 0x000fc600078e02ff */
[----:B------:R-:W-:Y:S01]  /*29c0*/  FFMA R21, R64, R88, R21 ;  /* 0x0000005840157223 */ /* 0x000fe20000000015 */
[C---:B------:R-:W-:Y:S02]  /*29d0*/  IMAD R109, R113.reuse, R97, R60 ;  /* 0x00000061716d7224 */ /* 0x040fe400078e023c */
[----:B------:R-:W-:Y:S02]  /*29e0*/  IMAD.WIDE.U32 R60, R113, R96, R90 ;  /* 0x00000060713c7225 */ /* 0x000fe400078e005a */
[----:B------:R-:W-:Y:S02]  /*29f0*/  F2FP.F16.F32.PACK_AB R21, RZ, R21 ;  /* 0x00000015ff15723e */ /* 0x000fe400000000ff */
[----:B------:R-:W-:Y:S02]  /*2a00*/  IMAD.IADD R63, R109, 0x1, R63 ;  /* 0x000000016d3f7824 */ /* 0x000fe400078e023f */
[----:B------:R-:W-:Y:S01]  /*2a10*/  PRMT R95, R21, 0x7610, R95 ;  /* 0x00007610155f7816 */ /* 0x000fe2000000005f */
[----:B------:R-:W-:-:S02]  /*2a20*/  IMAD.IADD R21, R61, 0x1, R109 ;  /* 0x000000013d157824 */ /* 0x000fc400078e026d */
[----:B------:R-:W-:Y:S02]  /*2a30*/  IMAD.WIDE.U32 R96, R113, R96, R100 ;  /* 0x0000006071607225 */ /* 0x000fe400078e0064 */
[----:B------:R0:W-:Y:S02]  /*2a40*/  @P0 STG.E.U16 desc[UR36][R92.64+0x20], R95 ;  /* 0x0000205f5c000986 */ /* 0x0001e4000c101524 */
[----:B------:R-:W-:Y:S02]  /*2a50*/  IMAD.IADD R109, R109, 0x1, R97 ;  /* 0x000000016d6d7824 */ /* 0x000fe400078e0261 */
[----:B0-----:R-:W-:Y:S01]  /*2a60*/  IMAD.WIDE.U32 R94, R23, R14, R62 ;  /* 0x0000000e175e7225 */ /* 0x001fe200078e003e */
[----:B------:R-:W-:-:S04]  /*2a70*/  LEA R62, P0, R60, R10, 0x1 ;  /* 0x0000000a3c3e7211 */ /* 0x000fc800078008ff */
[----:B------:R-:W-:Y:S01]  /*2a80*/  LEA.HI.X R63, R60, R11, R21, 0x1, P0 ;  /* 0x0000000b3c3f7211 */ /* 0x000fe200000f0c15 */
[----:B------:R-:W-:Y:S01]  /*2a90*/  IMAD.IADD R21, R103, 0x1, R95 ;  /* 0x0000000167157824 */ /* 0x000fe200078e025f */
[----:B------:R-:W-:-:S04]  /*2aa0*/  LEA R60, P0, R94, R10, 0x1 ;  /* 0x0000000a5e3c7211 */ /* 0x000fc800078008ff */
[----:B------:R-:W-:Y:S02]  /*2ab0*/  LEA.HI.X R61, R94, R11, R21, 0x1, P0 ;  /* 0x0000000b5e3d7211 */ /* 0x000fe400000f0c15 */
[----:B------:R-:W-:-:S05]  /*2ac0*/  IADD3 R64, P0, R20, R96, RZ ;  /* 0x0000006014407210 */ /* 0x000fca0007f1e0ff */
[----:B------:R-:W-:Y:S01]  /*2ad0*/  IMAD.X R90, R109, 0x1, R91, P0 ;  /* 0x000000016d5a7824 */ /* 0x000fe200000e065b */
[----:B------:R-:W-:-:S05]  /*2ae0*/  IADD3 R20, P0, R6, R96, RZ ;  /* 0x0000006006147210 */ /* 0x000fca0007f1e0ff */
[----:B------:R-:W-:Y:S01]  /*2af0*/  IMAD.X R21, R7, 0x1, R109, P0 ;  /* 0x0000000107157824 */ /* 0x000fe200000e066d */
[----:B------:R-:W-:Y:S01]  /*2b00*/  LEA R6, P0, R64, R10, 0x1 ;  /* 0x0000000a40067211 */ /* 0x000fe200078008ff */
[----:B------:R-:W-:-:S03]  /*2b10*/  IMAD.WIDE.U32 R20, R23, R14, R20 ;  /* 0x0000000e17147225 */ /* 0x000fc600078e0014 */
[----:B------:R-:W-:Y:S02]  /*2b20*/  LEA.HI.X R7, R64, R11, R90, 0x1, P0 ;  /* 0x0000000b40077211 */ /* 0x000fe400000f0c5a */
[----:B------:R-:W-:Y:S01]  /*2b30*/  P2R R23, PR, RZ, 0x2 ;  /* 0x00000002ff177803 */ /* 0x000fe20000000000 */
[----:B------:R-:W-:Y:S01]  /*2b40*/  IMAD.IADD R103, R103, 0x1, R21 ;  /* 0x0000000167677824 */ /* 0x000fe200078e0215 */
[----:B------:R-:W-:-:S04]  /*2b50*/  LEA R10, P0, R20, R10, 0x1 ;  /* 0x0000000a140a7211 */ /* 0x000fc800078008ff */
[----:B------:R-:W-:Y:S02]  /*2b60*/  LEA.HI.X R11, R20, R11, R103, 0x1, P0 ;  /* 0x0000000b140b7211 */ /* 0x000fe400000f0c67 */
[----:B------:R-:W-:-:S13]  /*2b70*/  ISETP.GT.AND P0, PT, R3, RZ, P1 ;  /* 0x000000ff0300720c */ /* 0x000fda0000f04270 */
[----:B------:R-:W-:Y:S05]  /*2b80*/  @!P0 BRA `(.L_x_45) ;  /* 0x0000000000048947 */ /* 0x000fea0003800000 */
[----:B------:R0:W5:Y:S02]  /*2b90*/  LDG.E.LTC128B.U16 R104, desc[UR36][R8.64+0x22] ;  /* 0x0000222408687981 */ /* 0x000164000c1e1520 */
.L_x_45:
[----:B------:R-:W-:Y:S05]  /*2ba0*/  BSYNC B1 ;  /* 0x0000000000017941 */ /* 0x000fea0003800000 */
.L_x_44:
[----:B-----5:R-:W-:Y:S01]  /*2bb0*/  HADD2.F32 R14, -RZ, R104.H0_H0 ;  /* 0x20000068ff0e7230 */ /* 0x020fe20000004100 */
[----:B------:R-:W-:Y:S01]  /*2bc0*/  BSSY B1, `(.L_x_46) ;  /* 0x000000a000017945 */ /* 0x000fe20003800000 */
[----:B------:R-:W-:Y:S02]  /*2bd0*/  @P0 IMAD.MOV.U32 R20, RZ, RZ, R92 ;  /* 0x000000ffff140224 */ /* 0x000fe400078e005c */
[----:B------:R-:W-:Y:S02]  /*2be0*/  @P0 IMAD.MOV.U32 R21, RZ, RZ, R93 ;  /* 0x000000ffff150224 */ /* 0x000fe400078e005d */
[----:B------:R-:W-:-:S04]  /*2bf0*/  FMUL R14, R14, R89 ;  /* 0x000000590e0e7220 */ /* 0x000fc80000400000 */
[----:B------:R-:W-:-:S05]  /*2c00*/  FFMA R14, R65, R88, R14 ;  /* 0x00000058410e7223 */ /* 0x000fca000000000e */
[----:B------:R-:W-:-:S05]  /*2c10*/  F2FP.F16.F32.PACK_AB R14, RZ, R14 ;  /* 0x0000000eff0e723e */ /* 0x000fca00000000ff */
[----:B------:R0:W-:Y:S01]  /*2c20*/  @P0 STG.E.U16 desc[UR36][R20.64+0x22], R14 ;  /* 0x0000220e14000986 */ /* 0x0001e2000c101524 */
[----:B------:R-:W-:-:S13]  /*2c30*/  ISETP.GT.AND P0, PT, R3, 0x8, P2 ;  /* 0x000000080300780c */ /* 0x000fda0001704270 */
[----:B0-----:R-:W-:Y:S05]  /*2c40*/  @!P0 BRA `(.L_x_47) ;  /* 0x0000000000048947 */ /* 0x001fea0003800000 */
[----:B------:R0:W5:Y:S02]  /*2c50*/  LDG.E.LTC128B.U16 R104, desc[UR36][R56.64+0x20] ;  /* 0x0000202438687981 */ /* 0x000164000c1e1520 */
.L_x_47:
[----:B------:R-:W-:Y:S05]  /*2c60*/  BSYNC B1 ;  /* 0x0000000000017941 */ /* 0x000fea0003800000 */
.L_x_46:
[----:B-----5:R-:W-:Y:S01]  /*2c70*/  HADD2.F32 R14, -RZ, R104.H0_H0 ;  /* 0x20000068ff0e7230 */ /* 0x020fe20000004100 */
[----:B------:R-:W-:Y:S04]  /*2c80*/  BSSY B1, `(.L_x_48) ;  /* 0x0000008000017945 */ /* 0x000fe80003800000 */
[----:B------:R-:W-:-:S04]  /*2c90*/  FMUL R21, R14, R89 ;  /* 0x000000590e157220 */ /* 0x000fc80000400000 */
[----:B------:R-:W-:-:S05]  /*2ca0*/  FFMA R21, R66, R88, R21 ;  /* 0x0000005842157223 */ /* 0x000fca0000000015 */
[----:B------:R-:W-:-:S05]  /*2cb0*/  F2FP.F16.F32.PACK_AB R21, RZ, R21 ;  /* 0x00000015ff15723e */ /* 0x000fca00000000ff */
[----:B------:R0:W-:Y:S01]  /*2cc0*/  @P0 STG.E.U16 desc[UR36][R58.64+0x20], R21 ;  /* 0x000020153a000986 */ /* 0x0001e2000c101524 */
[----:B------:R-:W-:-:S13]  /*2cd0*/  ISETP.GT.AND P0, PT, R3, 0x8, P1 ;  /* 0x000000080300780c */ /* 0x000fda0000f04270 */
[----:B0-----:R-:W-:Y:S05]  /*2ce0*/  @!P0 BRA `(.L_x_49) ;  /* 0x0000000000048947 */ /* 0x001fea0003800000 */
[----:B------:R0:W5:Y:S02]  /*2cf0*/  LDG.E.LTC128B.U16 R104, desc[UR36][R56.64+0x22] ;  /* 0x0000222438687981 */ /* 0x000164000c1e1520 */
.L_x_49:
[----:B------:R-:W-:Y:S05]  /*2d00*/  BSYNC B1 ;  /* 0x0000000000017941 */ /* 0x000fea0003800000 */
.L_x_48:
[----:B-----5:R-:W-:Y:S01]  /*2d10*/  HADD2.F32 R14, -RZ, R104.H0_H0 ;  /* 0x20000068ff0e7230 */ /* 0x020fe20000004100 */
[----:B------:R-:W-:Y:S01]  /*2d20*/  ISETP.GT.AND P2, PT, R4, 0x18, PT ;  /* 0x000000180400780c */ /* 0x000fe20003f44270 */
[----:B------:R-:W-:Y:S03]  /*2d30*/  BSSY B1, `(.L_x_50) ;  /* 0x0000009000017945 */ /* 0x000fe60003800000 */
[----:B------:R-:W-:Y:S01]  /*2d40*/  FMUL R14, R14, R89 ;  /* 0x000000590e0e7220 */ /* 0x000fe20000400000 */
[----:B------:R-:W-:-:S03]  /*2d50*/  P2R R90, PR, RZ, 0x4 ;  /* 0x00000004ff5a7803 */ /* 0x000fc60000000000 */
[----:B------:R-:W-:-:S05]  /*2d60*/  FFMA R14, R67, R88, R14 ;  /* 0x00000058430e7223 */ /* 0x000fca000000000e */
[----:B------:R-:W-:-:S05]  /*2d70*/  F2FP.F16.F32.PACK_AB R14, RZ, R14 ;  /* 0x0000000eff0e723e */ /* 0x000fca00000000ff */
[----:B------:R0:W-:Y:S01]  /*2d80*/  @P0 STG.E.U16 desc[UR36][R58.64+0x22], R14 ;  /* 0x0000220e3a000986 */ /* 0x0001e2000c101524 */
[----:B------:R-:W-:-:S13]  /*2d90*/  ISETP.GT.AND P0, PT, R3, RZ, P2 ;  /* 0x000000ff0300720c */ /* 0x000fda0001704270 */
[----:B0-----:R-:W-:Y:S05]  /*2da0*/  @!P0 BRA `(.L_x_51) ;  /* 0x0000000000048947 */ /* 0x001fea0003800000 */
[----:B------:R0:W5:Y:S02]  /*2db0*/  LDG.E.LTC128B.U16 R104, desc[UR36][R8.64+0x30] ;  /* 0x0000302408687981 */ /* 0x000164000c1e1520 */
.L_x_51:
[----:B------:R-:W-:Y:S05]  /*2dc0*/  BSYNC B1 ;  /* 0x0000000000017941 */ /* 0x000fea0003800000 */
.L_x_50:
[----:B-----5:R-:W-:Y:S01]  /*2dd0*/  HADD2.F32 R14, -RZ, R104.H0_H0 ;  /* 0x20000068ff0e7230 */ /* 0x020fe20000004100 */
[----:B------:R-:W-:Y:S01]  /*2de0*/  ISETP.GT.AND P1, PT, R4, 0x19, PT ;  /* 0x000000190400780c */ /* 0x000fe20003f24270 */
[----:B------:R-:W-:Y:S01]  /*2df0*/  @P0 IMAD.MOV.U32 R20, RZ, RZ, R92 ;  /* 0x000000ffff140224 */ /* 0x000fe200078e005c */
[----:B------:R-:W-:Y:S02]  /*2e00*/  BSSY B1, `(.L_x_52) ;  /* 0x000000b000017945 */ /* 0x000fe40003800000 */
[----:B------:R-:W-:-:S04]  /*2e10*/  FMUL R21, R14, R89 ;  /* 0x000000590e157220 */ /* 0x000fc80000400000 */
[----:B------:R-:W-:Y:S01]  /*2e20*/  FFMA R21, R68, R88, R21 ;  /* 0x0000005844157223 */ /* 0x000fe20000000015 */
[----:B------:R-:W-:-:S04]  /*2e30*/  P2R R68, PR, RZ, 0x2 ;  /* 0x00000002ff447803 */ /* 0x000fc80000000000 */
[----:B------:R-:W-:-:S04]  /*2e40*/  F2FP.F16.F32.PACK_AB R21, RZ, R21 ;  /* 0x00000015ff15723e */ /* 0x000fc800000000ff */
[----:B------:R-:W-:Y:S02]  /*2e50*/  PRMT R14, R21, 0x7610, R14 ;  /* 0x00007610150e7816 */ /* 0x000fe4000000000e */
[----:B------:R-:W-:-:S05]  /*2e60*/  @P0 MOV R21, R93 ;  /* 0x0000005d00150202 */ /* 0x000fca0000000f00 */
[----:B------:R0:W-:Y:S01]  /*2e70*/  @P0 STG.E.U16 desc[UR36][R20.64+0x30], R14 ;  /* 0x0000300e14000986 */ /* 0x0001e2000c101524 */
[----:B------:R-:W-:-:S13]  /*2e80*/  ISETP.GT.AND P0, PT, R3, RZ, P1 ;  /* 0x000000ff0300720c */ /* 0x000fda0000f04270 */
[----:B0-----:R-:W-:Y:S05]  /*2e90*/  @!P0 BRA `(.L_x_53) ;  /* 0x0000000000048947 */ /* 0x001fea0003800000 */
[----:B------:R0:W5:Y:S02]  /*2ea0*/  LDG.E.LTC128B.U16 R104, desc[UR36][R8.64+0x32] ;  /* 0x0000322408687981 */ /* 0x000164000c1e1520 */
.L_x_53:
[----:B------:R-:W-:Y:S05]  /*2eb0*/  BSYNC B1 ;  /* 0x0000000000017941 */ /* 0x000fea0003800000 */
.L_x_52:
        /* <DEDUP_REMOVED lines=11> */
.L_x_55:
[----:B------:R-:W-:Y:S05]  /*2f70*/  BSYNC B1 ;  /* 0x0000000000017941 */ /* 0x000fea0003800000 */
.L_x_54:
        /* <DEDUP_REMOVED lines=9> */
.L_x_57:
[----:B------:R-:W-:Y:S05]  /*3010*/  BSYNC B1 ;  /* 0x0000000000017941 */ /* 0x000fea0003800000 */
.L_x_56:
        /* <DEDUP_REMOVED lines=11> */
.L_x_59:
[----:B------:R-:W-:Y:S05]  /*30d0*/  BSYNC B1 ;  /* 0x0000000000017941 */ /* 0x000fea0003800000 */
.L_x_58:
[----:B-----5:R-:W-:Y:S01]  /*30e0*/  HADD2.F32 R14, -RZ, R104.H0_H0 ;  /* 0x20000068ff0e7230 */ /* 0x020fe20000004100 */
[----:B------:R-:W-:Y:S01]  /*30f0*/  ISETP.GT.AND P1, PT, R4, 0x21, PT ;  /* 0x000000210400780c */ /* 0x000fe20003f24270 */
[----:B------:R-:W-:Y:S01]  /*3100*/  @P0 IMAD.MOV.U32 R20, RZ, RZ, R92 ;  /* 0x000000ffff140224 */ /* 0x000fe200078e005c */
[----:B------:R-:W-:Y:S02]  /*3110*/  BSSY B1, `(.L_x_60) ;  /* 0x000000b000017945 */ /* 0x000fe40003800000 */
[----:B------:R-:W-:Y:S01]  /*3120*/  FMUL R21, R14, R89 ;  /* 0x000000590e157220 */ /* 0x000fe20000400000 */
[----:B------:R-:W-:-:S03]  /*3130*/  P2R R70, PR, RZ, 0x2 ;  /* 0x00000002ff467803 */ /* 0x000fc60000000000 */
[----:B------:R-:W-:-:S05]  /*3140*/  FFMA R21, R72, R88, R21 ;  /* 0x0000005848157223 */ /* 0x000fca0000000015 */
[----:B------:R-:W-:-:S04]  /*3150*/  F2FP.F16.F32.PACK_AB R21, RZ, R21 ;  /* 0x00000015ff15723e */ /* 0x000fc800000000ff */
[----:B------:R-:W-:Y:S01]  /*3160*/  PRMT R14, R21, 0x7610, R14 ;  /* 0x00007610150e7816 */ /* 0x000fe2000000000e */
[----:B------:R-:W-:-:S05]  /*3170*/  @P0 IMAD.MOV.U32 R21, RZ, RZ, R93 ;  /* 0x000000ffff150224 */ /* 0x000fca00078e005d */
[----:B------:R0:W-:Y:S01]  /*3180*/  @P0 STG.E.U16 desc[UR36][R20.64+0x40], R14 ;  /* 0x0000400e14000986 */ /* 0x0001e2000c101524 */
[----:B------:R-:W-:-:S13]  /*3190*/  ISETP.GT.AND P0, PT, R3, RZ, P1 ;  /* 0x000000ff0300720c */ /* 0x000fda0000f04270 */
[----:B0-----:R-:W-:Y:S05]  /*31a0*/  @!P0 BRA `(.L_x_61) ;  /* 0x0000000000048947 */ /* 0x001fea0003800000 */
[----:B------:R0:W5:Y:S02]  /*31b0*/  LDG.E.LTC128B.U16 R104, desc[UR36][R8.64+0x42] ;  /* 0x0000422408687981 */ /* 0x000164000c1e1520 */
.L_x_61:
[----:B------:R-:W-:Y:S05]  /*31c0*/  BSYNC B1 ;  /* 0x0000000000017941 */ /* 0x000fea0003800000 */
.L_x_60:
        /* <DEDUP_REMOVED lines=11> */
.L_x_63:
[----:B------:R-:W-:Y:S05]  /*3280*/  BSYNC B1 ;  /* 0x0000000000017941 */ /* 0x000fea0003800000 */
.L_x_62:
        /* <DEDUP_REMOVED lines=9> */
.L_x_65:
[----:B------:R-:W-:Y:S05]  /*3320*/  BSYNC B1 ;  /* 0x0000000000017941 */ /* 0x000fea0003800000 */
.L_x_64:
        /* <DEDUP_REMOVED lines=11> */
.L_x_67:
[----:B------:R-:W-:Y:S05]  /*33e0*/  BSYNC B1 ;  /* 0x0000000000017941 */ /* 0x000fea0003800000 */
.L_x_66:
[----:B-----5:R-:W-:Y:S01]  /*33f0*/  HADD2.F32 R14, -RZ, R104.H0_H0 ;  /* 0x20000068ff0e7230 */ /* 0x020fe20000004100 */
[----:B------:R-:W-:Y:S01]  /*3400*/  ISETP.GT.AND P5, PT, R4, 0x29, PT ;  /* 0x000000290400780c */ /* 0x000fe20003fa4270 */
[----:B------:R-:W-:Y:S01]  /*3410*/  @P0 IMAD.MOV.U32 R20, RZ, RZ, R92 ;  /* 0x000000ffff140224 */ /* 0x000fe200078e005c */
[----:B------:R-:W-:Y:S02]  /*3420*/  BSSY B1, `(.L_x_68) ;  /* 0x000000b000017945 */ /* 0x000fe40003800000 */
[----:B------:R-:W-:-:S04]  /*3430*/  FMUL R21, R14, R89 ;  /* 0x000000590e157220 */ /* 0x000fc80000400000 */
[----:B------:R-:W-:-:S05]  /*3440*/  FFMA R21, R76, R88, R21 ;  /* 0x000000584c157223 */ /* 0x000fca0000000015 */
[----:B------:R-:W-:-:S04]  /*3450*/  F2FP.F16.F32.PACK_AB R21, RZ, R21 ;  /* 0x00000015ff15723e */ /* 0x000fc800000000ff */
[----:B------:R-:W-:Y:S01]  /*3460*/  PRMT R14, R21, 0x7610, R14 ;  /* 0x00007610150e7816 */ /* 0x000fe2000000000e */
[----:B------:R-:W-:-:S05]  /*3470*/  @P0 IMAD.MOV.U32 R21, RZ, RZ, R93 ;  /* 0x000000ffff150224 */ /* 0x000fca00078e005d */
[----:B------:R1:W-:Y:S01]  /*3480*/  @P0 STG.E.U16 desc[UR36][R20.64+0x50], R14 ;  /* 0x0000500e14000986 */ /* 0x0003e2000c101524 */
[----:B------:R-:W-:Y:S02]  /*3490*/  ISETP.GT.AND P0, PT, R3, RZ, P5 ;  /* 0x000000ff0300720c */ /* 0x000fe40002f04270 */
[----:B-1----:R-:W-:-:S11]  /*34a0*/  P2R R14, PR, RZ, 0x20 ;  /* 0x00000020ff0e7803 */ /* 0x002fd60000000000 */
[----:B------:R-:W-:Y:S05]  /*34b0*/  @!P0 BRA `(.L_x_69) ;  /* 0x0000000000048947 */ /* 0x000fea0003800000 */
[----:B------:R1:W5:Y:S02]  /*34c0*/  LDG.E.LTC128B.U16 R104, desc[UR36][R8.64+0x52] ;  /* 0x0000522408687981 */ /* 0x000364000c1e1520 */
.L_x_69:
[----:B------:R-:W-:Y:S05]  /*34d0*/  BSYNC B1 ;  /* 0x0000000000017941 */ /* 0x000fea0003800000 */
.L_x_68:
        /* <DEDUP_REMOVED lines=11> */
.L_x_71:
[----:B------:R-:W-:Y:S05]  /*3590*/  BSYNC B1 ;  /* 0x0000000000017941 */ /* 0x000fea0003800000 */
.L_x_70:
        /* <DEDUP_REMOVED lines=9> */
.L_x_73:
[----:B------:R-:W-:Y:S05]  /*3630*/  BSYNC B1 ;  /* 0x0000000000017941 */ /* 0x000fea0003800000 */
.L_x_72:
[----:B-----5:R-:W-:Y:S01]  /*3640*/  HADD2.F32 R14, -RZ, R104.H0_H0 ;  /* 0x20000068ff0e7230 */ /* 0x020fe20000004100 */
[----:B------:R-:W-:Y:S01]  /*3650*/  ISETP.GT.AND P3, PT, R4, 0x30, PT ;  /* 0x000000300400780c */ /* 0x000fe20003f64270 */
[----:B------:R-:W-:Y:S03]  /*3660*/  BSSY B1, `(.L_x_74) ;  /* 0x0000008000017945 */ /* 0x000fe60003800000 */
[----:B------:R-:W-:-:S04]  /*3670*/  FMUL R14, R14, R89 ;  /* 0x000000590e0e7220 */ /* 0x000fc80000400000 */
[----:B------:R-:W-:-:S05]  /*3680*/  FFMA R14, R79, R88, R14 ;  /* 0x000000584f0e7223 */ /* 0x000fca000000000e */
[----:B------:R-:W-:-:S05]  /*3690*/  F2FP.F16.F32.PACK_AB R14, RZ, R14 ;  /* 0x0000000eff0e723e */ /* 0x000fca00000000ff */
[----:B------:R0:W-:Y:S01]  /*36a0*/  @P0 STG.E.U16 desc[UR36][R58.64+0x52], R14 ;  /* 0x0000520e3a000986 */ /* 0x0001e2000c101524 */
[----:B------:R-:W-:-:S13]  /*36b0*/  ISETP.GT.AND P0, PT, R3, RZ, P3 ;  /* 0x000000ff0300720c */ /* 0x000fda0001f04270 */
[----:B0-----:R-:W-:Y:S05]  /*36c0*/  @!P0 BRA `(.L_x_75) ;  /* 0x0000000000048947 */ /* 0x001fea0003800000 */
[----:B------:R0:W5:Y:S02]  /*36d0*/  LDG.E.LTC128B.U16 R104, desc[UR36][R8.64+0x60] ;  /* 0x0000602408687981 */ /* 0x000164000c1e1520 */
.L_x_75:
[----:B------:R-:W-:Y:S05]  /*36e0*/  BSYNC B1 ;  /* 0x0000000000017941 */ /* 0x000fea0003800000 */
.L_x_74:
        /* <DEDUP_REMOVED lines=13> */
.L_x_77:
[----:B------:R-:W-:Y:S05]  /*37c0*/  BSYNC B1 ;  /* 0x0000000000017941 */ /* 0x000fea0003800000 */
.L_x_76:
        /* <DEDUP_REMOVED lines=11> */
.L_x_79:
[----:B------:R-:W-:Y:S05]  /*3880*/  BSYNC B1 ;  /* 0x0000000000017941 */ /* 0x000fea0003800000 */
.L_x_78:
        /* <DEDUP_REMOVED lines=9> */
.L_x_81:
[----:B------:R-:W-:Y:S05]  /*3920*/  BSYNC B1 ;  /* 0x0000000000017941 */ /* 0x000fea0003800000 */
.L_x_80:
        /* <DEDUP_REMOVED lines=10> */
.L_x_83:
[----:B------:R-:W-:Y:S05]  /*39d0*/  BSYNC B1 ;  /* 0x0000000000017941 */ /* 0x000fea0003800000 */
.L_x_82:
        /* <DEDUP_REMOVED lines=8> */
[----:B------:R-:W-:-:S05]  /*3a60*/  IADD3 R20, P0, R5, R98, RZ ;  /* 0x0000006205147210 */ /* 0x000fca0007f1e0ff */
[----:B-1----:R-:W-:Y:S01]  /*3a70*/  IMAD.X R21, R15, 0x1, R99, P0 ;  /* 0x000000010f157824 */ /* 0x002fe200000e0663 */
[----:B------:R-:W-:-:S05]  /*3a80*/  IADD3 R64, P0, R5, R98, RZ ;  /* 0x0000006205407210 */ /* 0x000fca0007f1e0ff */
[----:B------:R-:W-:Y:S01]  /*3a90*/  IMAD.X R65, R15, 0x1, R99, P0 ;  /* 0x000000010f417824 */ /* 0x000fe200000e0663 */
[----:B------:R-:W-:-:S05]  /*3aa0*/  IADD3 R14, P0, R5, R92, RZ ;  /* 0x0000005c050e7210 */ /* 0x000fca0007f1e0ff */
[----:B------:R-:W-:Y:S01]  /*3ab0*/  IMAD.X R15, R15, 0x1, R93, P0 ;  /* 0x000000010f0f7824 */ /* 0x000fe200000e065d */
[----:B------:R-:W-:-:S04]  /*3ac0*/  ISETP.GT.AND P0, PT, R4, 0x39, PT ;  /* 0x000000390400780c */ /* 0x000fc80003f04270 */
[----:B------:R-:W-:-:S13]  /*3ad0*/  ISETP.GT.AND P4, PT, R3, RZ, P0 ;  /* 0x000000ff0300720c */ /* 0x000fda0000784270 */
[----:B------:R-:W-:Y:S05]  /*3ae0*/  @!P4 BRA `(.L_x_85) ;  /* 0x000000000004c947 */ /* 0x000fea0003800000 */
[----:B------:R1:W5:Y:S02]  /*3af0*/  LDG.E.LTC128B.U16 R104, desc[UR36][R8.64+0x72] ;  /* 0x0000722408687981 */ /* 0x000364000c1e1520 */
.L_x_85:
[----:B------:R-:W-:Y:S05]  /*3b00*/  BSYNC B1 ;  /* 0x0000000000017941 */ /* 0x000fea0003800000 */
.L_x_84:
        /* <DEDUP_REMOVED lines=9> */
.L_x_87:
[----:B------:R-:W-:Y:S05]  /*3ba0*/  BSYNC B1 ;  /* 0x0000000000017941 */ /* 0x000fea0003800000 */
.L_x_86:
        /* <DEDUP_REMOVED lines=9> */
.L_x_89:
[----:B------:R-:W-:Y:S05]  /*3c40*/  BSYNC B1 ;  /* 0x0000000000017941 */ /* 0x000fea0003800000 */
.L_x_88:
[----:B-----5:R-:W-:-:S05]  /*3c50*/  HADD2.F32 R4, -RZ, R104.H0_H0 ;  /* 0x20000068ff047230 */ /* 0x020fca0000004100 */
[----:B------:R-:W-:-:S04]  /*3c60*/  FMUL R4, R4, R89 ;  /* 0x0000005904047220 */ /* 0x000fc80000400000 */
[----:B------:R-:W-:-:S05]  /*3c70*/  FFMA R4, R87, R88, R4 ;  /* 0x0000005857047223 */ /* 0x000fca0000000004 */
[----:B------:R-:W-:-:S04]  /*3c80*/  F2FP.F16.F32.PACK_AB R4, RZ, R4 ;  /* 0x00000004ff04723e */ /* 0x000fc800000000ff */
[----:B-1-34-:R-:W-:-:S05]  /*3c90*/  PRMT R8, R4, 0x7610, R8 ;  /* 0x0000761004087816 */ /* 0x01afca0000000008 */
[----:B------:R1:W-:Y:S01]  /*3ca0*/  @P4 STG.E.U16 desc[UR36][R58.64+0x72], R8 ;  /* 0x000072083a004986 */ /* 0x0003e2000c101524 */
[----:B------:R-:W-:-:S13]  /*3cb0*/  ISETP.GT.AND P4, PT, R3, 0x80, P6 ;  /* 0x000000800300780c */ /* 0x000fda0003784270 */
[----:B------:R-:W3:Y:S01]  /*3cc0*/  @P4 LDG.E.LTC128B.U16 R104, desc[UR36][R62.64] ;  /* 0x000000243e684981 */ /* 0x000ee2000c1e1520 */
[----:B------:R-:W-:Y:S01]  /*3cd0*/  BSSY B1, `(.L_x_90) ;  /* 0x000000a000017945 */ /* 0x000fe20003800000 */
[----:B---3--:R-:W-:-:S05]  /*3ce0*/  HADD2.F32 R4, -RZ, R104.H0_H0 ;  /* 0x20000068ff047230 */ /* 0x008fca0000004100 */
[----:B------:R-:W-:-:S04]  /*3cf0*/  FMUL R5, R4, R89 ;  /* 0x0000005904057220 */ /* 0x000fc80000400000 */
[----:B------:R-:W-:-:S05]  /*3d00*/  FFMA R5, R24, R88, R5 ;  /* 0x0000005818057223 */ /* 0x000fca0000000005 */
[----:B------:R-:W-:-:S05]  /*3d10*/  F2FP.F16.F32.PACK_AB R5, RZ, R5 ;  /* 0x00000005ff05723e */ /* 0x000fca00000000ff */
[----:B------:R1:W-:Y:S01]  /*3d20*/  @P4 STG.E.U16 desc[UR36][R14.64], R5 ;  /* 0x000000050e004986 */ /* 0x0003e2000c101524 */
[----:B------:R-:W-:-:S04]  /*3d30*/  ISETP.NE.AND P4, PT, R107, RZ, PT ;  /* 0x000000ff6b00720c */ /* 0x000fc80003f85270 */
[----:B------:R-:W-:-:S13]  /*3d40*/  ISETP.GT.AND P4, PT, R3, 0x80, P4 ;  /* 0x000000800300780c */ /* 0x000fda0002784270 */
[----:B-1----:R-:W-:Y:S05]  /*3d50*/  @!P4 BRA `(.L_x_91) ;  /* 0x000000000004c947 */ /* 0x002fea0003800000 */
[----:B------:R1:W5:Y:S02]  /*3d60*/  LDG.E.LTC128B.U16 R104, desc[UR36][R60.64+0x2] ;  /* 0x000002243c687981 */ /* 0x000364000c1e1520 */
.L_x_91:
[----:B------:R-:W-:Y:S05]  /*3d70*/  BSYNC B1 ;  /* 0x0000000000017941 */ /* 0x000fea0003800000 */
.L_x_90:
[----:B-----5:R-:W-:Y:S01]  /*3d80*/  HADD2.F32 R4, -RZ, R104.H0_H0 ;  /* 0x20000068ff047230 */ /* 0x020fe20000004100 */
[----:B------:R-:W-:Y:S01]  /*3d90*/  ISETP.GT.AND P6, PT, R3, 0x88, P6 ;  /* 0x000000880300780c */ /* 0x000fe200037c4270 */
        /* <DEDUP_REMOVED lines=8> */
[----:B------:R-:W-:Y:S05]  /*3e20*/  @!P6 BRA `(.L_x_93) ;  /* 0x000000000004e947 */ /* 0x000fea0003800000 */
[----:B------:R4:W5:Y:S02]  /*3e30*/  LDG.E.LTC128B.U16 R104, desc[UR36][R6.64] ;  /* 0x0000002406687981 */ /* 0x000964000c1e1520 */
.L_x_93:
[----:B------:R-:W-:Y:S05]  /*3e40*/  BSYNC B1 ;  /* 0x0000000000017941 */ /* 0x000fea0003800000 */
.L_x_92:
[----:B---3-5:R-:W-:Y:S01]  /*3e50*/  HADD2.F32 R4, -RZ, R104.H0_H0 ;  /* 0x20000068ff047230 */ /* 0x028fe20000004100 */
[----:B------:R-:W-:Y:S01]  /*3e60*/  ISETP.NE.AND P4, PT, R107, RZ, PT ;  /* 0x000000ff6b00720c */ /* 0x000fe20003f85270 */
[----:B------:R-:W-:Y:S03]  /*3e70*/  BSSY B1, `(.L_x_94) ;  /* 0x0000008000017945 */ /* 0x000fe60003800000 */
[----:B------:R-:W-:Y:S01]  /*3e80*/  FMUL R5, R4, R89 ;  /* 0x0000005904057220 */ /* 0x000fe20000400000 */
[----:B------:R-:W-:-:S03]  /*3e90*/  ISETP.GT.AND P4, PT, R3, 0x88, P4 ;  /* 0x000000880300780c */ /* 0x000fc60002784270 */
[----:B------:R-:W-:-:S05]  /*3ea0*/  FFMA R5, R26, R88, R5 ;  /* 0x000000581a057223 */ /* 0x000fca0000000005 */
[----:B------:R-:W-:-:S05]  /*3eb0*/  F2FP.F16.F32.PACK_AB R5, RZ, R5 ;  /* 0x00000005ff05723e */ /* 0x000fca00000000ff */
[----:B------:R3:W-:Y:S01]  /*3ec0*/  @P6 STG.E.U16 desc[UR36][R20.64], R5 ;  /* 0x0000000514006986 */ /* 0x0007e2000c101524 */
[----:B------:R-:W-:Y:S05]  /*3ed0*/  @!P4 BRA `(.L_x_95) ;  /* 0x000000000004c947 */ /* 0x000fea0003800000 */
[----:B------:R0:W5:Y:S02]  /*3ee0*/  LDG.E.LTC128B.U16 R104, desc[UR36][R10.64+0x2] ;  /* 0x000002240a687981 */ /* 0x000164000c1e1520 */
.L_x_95:
[----:B------:R-:W-:Y:S05]  /*3ef0*/  BSYNC B1 ;  /* 0x0000000000017941 */ /* 0x000fea0003800000 */
.L_x_94:
[----:B-----5:R-:W-:Y:S01]  /*3f00*/  HADD2.F32 R4, -RZ, R104.H0_H0 ;  /* 0x20000068ff047230 */ /* 0x020fe20000004100 */
[----:B------:R-:W-:Y:S01]  /*3f10*/  ISETP.NE.AND P6, PT, R108, RZ, PT ;  /* 0x000000ff6c00720c */ /* 0x000fe20003fc5270 */
[----:B------:R-:W-:Y:S03]  /*3f20*/  BSSY B1, `(.L_x_96) ;  /* 0x0000008000017945 */ /* 0x000fe60003800000 */
[----:B------:R-:W-:-:S04]  /*3f30*/  FMUL R4, R4, R89 ;  /* 0x0000005904047220 */ /* 0x000fc80000400000 */
[----:B------:R-:W-:-:S05]  /*3f40*/  FFMA R4, R27, R88, R4 ;  /* 0x000000581b047223 */ /* 0x000fca0000000004 */
[----:B------:R-:W-:-:S05]  /*3f50*/  F2FP.F16.F32.PACK_AB R4, RZ, R4 ;  /* 0x00000004ff04723e */ /* 0x000fca00000000ff */
[----:B------:R0:W-:Y:S01]  /*3f60*/  @P4 STG.E.U16 desc[UR36][R64.64+0x2], R4 ;  /* 0x0000020440004986 */ /* 0x0001e2000c101524 */
[----:B------:R-:W-:-:S13]  /*3f70*/  ISETP.GT.AND P4, PT, R3, 0x80, P6 ;  /* 0x000000800300780c */ /* 0x000fda0003784270 */
[----:B0-----:R-:W-:Y:S05]  /*3f80*/  @!P4 BRA `(.L_x_97) ;  /* 0x000000000004c947 */ /* 0x001fea0003800000 */
[----:B------:R0:W5:Y:S02]  /*3f90*/  LDG.E.LTC128B.U16 R104, desc[UR36][R60.64+0x10] ;  /* 0x000010243c687981 */ /* 0x000164000c1e1520 */
.L_x_97:
[----:B------:R-:W-:Y:S05]  /*3fa0*/  BSYNC B1 ;  /* 0x0000000000017941 */ /* 0x000fea0003800000 */
.L_x_96:
[----:B-----5:R-:W-:Y:S01]  /*3fb0*/  HADD2.F32 R4, -RZ, R104.H0_H0 ;  /* 0x20000068ff047230 */ /* 0x020fe20000004100 */
[----:B------:R-:W-:Y:S01]  /*3fc0*/  ISETP.NE.AND P6, PT, R105, RZ, PT ;  /* 0x000000ff6900720c */ /* 0x000fe20003fc5270 */
[----:B------:R-:W-:Y:S03]  /*3fd0*/  BSSY B1, `(.L_x_98) ;  /* 0x000000b000017945 */ /* 0x000fe60003800000 */
[----:B---3--:R-:W-:Y:S01]  /*3fe0*/  FMUL R5, R4, R89 ;  /* 0x0000005904057220 */ /* 0x008fe20000400000 */
[----:B------:R-:W-:-:S03]  /*3ff0*/  @P4 IMAD.MOV.U32 R4, RZ, RZ, R14 ;  /* 0x000000ffff044224 */ /* 0x000fc600078e000e */
[----:B------:R-:W-:-:S05]  /*4000*/  FFMA R5, R28, R88, R5 ;  /* 0x000000581c057223 */ /* 0x000fca0000000005 */
[----:B------:R-:W-:-:S04]  /*4010*/  F2FP.F16.F32.PACK_AB R5, RZ, R5 ;  /* 0x00000005ff05723e */ /* 0x000fc800000000ff */
[----:B----4-:R-:W-:Y:S01]  /*4020*/  PRMT R6, R5, 0x7610, R6 ;  /* 0x0000761005067816 */ /* 0x010fe20000000006 */
[----:B------:R-:W-:-:S05]  /*4030*/  @P4 IMAD.MOV.U32 R5, RZ, RZ, R15 ;  /* 0x000000ffff054224 */ /* 0x000fca00078e000f */
[----:B------:R3:W-:Y:S01]  /*4040*/  @P4 STG.E.U16 desc[UR36][R4.64+0x10], R6 ;  /* 0x0000100604004986 */ /* 0x0007e2000c101524 */
[----:B------:R-:W-:-:S13]  /*4050*/  ISETP.GT.AND P4, PT, R3, 0x80, P6 ;  /* 0x000000800300780c */ /* 0x000fda0003784270 */
[----:B---3--:R-:W-:Y:S05]  /*4060*/  @!P4 BRA `(.L_x_99) ;  /* 0x000000000004c947 */ /* 0x008fea0003800000 */
[----:B------:R3:W5:Y:S02]  /*4070*/  LDG.E.LTC128B.U16 R104, desc[UR36][R60.64+0x12] ;  /* 0x000012243c687981 */ /* 0x000764000c1e1520 */
.L_x_99:
[----:B------:R-:W-:Y:S05]  /*4080*/  BSYNC B1 ;  /* 0x0000000000017941 */ /* 0x000fea0003800000 */
.L_x_98:
[----:B-----5:R-:W-:Y:S01]  /*4090*/  HADD2.F32 R4, -RZ, R104.H0_H0 ;  /* 0x20000068ff047230 */ /* 0x020fe20000004100 */
[----:B------:R-:W-:Y:S01]  /*40a0*/  BSSY B1, `(.L_x_100) ;  /* 0x000000c000017945 */ /* 0x000fe20003800000 */
[----:B------:R-:W-:-:S03]  /*40b0*/  @P4 IMAD.MOV.U32 R5, RZ, RZ, R15 ;  /* 0x000000ffff054224 */ /* 0x000fc600078e000f */
[----:B------:R-:W-:-:S04]  /*40c0*/  FMUL R4, R4, R89 ;  /* 0x0000005904047220 */ /* 0x000fc80000400000 */
[----:B------:R-:W-:-:S05]  /*40d0*/  FFMA R4, R29, R88, R4 ;  /* 0x000000581d047223 */ /* 0x000fca0000000004 */
[----:B------:R-:W-:-:S04]  /*40e0*/  F2FP.F16.F32.PACK_AB R4, RZ, R4 ;  /* 0x00000004ff04723e */ /* 0x000fc800000000ff */
[----:B------:R-:W-:Y:S01]  /*40f0*/  PRMT R6, R4, 0x7610, R6 ;  /* 0x0000761004067816 */ /* 0x000fe20000000006 */
[----:B------:R-:W-:-:S05]  /*4100*/  @P4 IMAD.MOV.U32 R4, RZ, RZ, R14 ;  /* 0x000000ffff044224 */ /* 0x000fca00078e000e */
[----:B------:R4:W-:Y:S01]  /*4110*/  @P4 STG.E.U16 desc[UR36][R4.64+0x12], R6 ;  /* 0x0000120604004986 */ /* 0x0009e2000c101524 */
[----:B------:R-:W-:-:S04]  /*4120*/  ISETP.NE.AND P4, PT, R108, RZ, PT ;  /* 0x000000ff6c00720c */ /* 0x000fc80003f85270 */
[----:B------:R-:W-:-:S13]  /*4130*/  ISETP.GT.AND P4, PT, R3, 0x88, P4 ;  /* 0x000000880300780c */ /* 0x000fda0002784270 */
[----:B----4-:R-:W-:Y:S05]  /*4140*/  @!P4 BRA `(.L_x_101) ;  /* 0x000000000004c947 */ /* 0x010fea0003800000 */
[----:B------:R4:W5:Y:S02]  /*4150*/  LDG.E.LTC128B.U16 R104, desc[UR36][R10.64+0x10] ;  /* 0x000010240a687981 */ /* 0x000964000c1e1520 */
.L_x_101:
[----:B------:R-:W-:Y:S05]  /*4160*/  BSYNC B1 ;  /* 0x0000000000017941 */ /* 0x000fea0003800000 */
.L_x_100:
        /* <DEDUP_REMOVED lines=9> */
.L_x_103:
[----:B------:R-:W-:Y:S05]  /*4200*/  BSYNC B1 ;  /* 0x0000000000017941 */ /* 0x000fea0003800000 */
.L_x_102:
[----:B-----5:R-:W-:Y:S01]  /*4210*/  HADD2.F32 R4, -RZ, R104.H0_H0 ;  /* 0x20000068ff047230 */ /* 0x020fe20000004100 */
[----:B------:R-:W-:Y:S01]  /*4220*/  @P4 MOV R5, R13 ;  /* 0x0000000d00054202 */ /* 0x000fe20000000f00 */
[----:B------:R-:W-:Y:S01]  /*4230*/  BSSY B1, `(.L_x_104) ;  /* 0x000000b000017945 */ /* 0x000fe20003800000 */
[----:B------:R-:W-:Y:S02]  /*4240*/  ISETP.NE.AND P6, PT, R106, RZ, PT ;  /* 0x000000ff6a00720c */ /* 0x000fe40003fc5270 */
[----:B------:R-:W-:-:S04]  /*4250*/  FMUL R4, R4, R89 ;  /* 0x0000005904047220 */ /* 0x000fc80000400000 */
[----:B------:R-:W-:-:S05]  /*4260*/  FFMA R4, R31, R88, R4 ;  /* 0x000000581f047223 */ /* 0x000fca0000000004 */
[----:B------:R-:W-:-:S04]  /*4270*/  F2FP.F16.F32.PACK_AB R4, RZ, R4 ;  /* 0x00000004ff04723e */ /* 0x000fc800000000ff */
[----:B------:R-:W-:Y:S01]  /*4280*/  PRMT R6, R4, 0x7610, R6 ;  /* 0x0000761004067816 */ /* 0x000fe20000000006 */
[----:B------:R-:W-:-:S05]  /*4290*/  @P4 IMAD.MOV.U32 R4, RZ, RZ, R12 ;  /* 0x000000ffff044224 */ /* 0x000fca00078e000c */
[----:B------:R0:W-:Y:S01]  /*42a0*/  @P4 STG.E.U16 desc[UR36][R4.64+0x12], R6 ;  /* 0x0000120604004986 */ /* 0x0001e2000c101524 */
[----:B------:R-:W-:-:S13]  /*42b0*/  ISETP.GT.AND P4, PT, R3, 0x80, P6 ;  /* 0x000000800300780c */ /* 0x000fda0003784270 */
[----:B0-----:R-:W-:Y:S05]  /*42c0*/  @!P4 BRA `(.L_x_105) ;  /* 0x000000000004c947 */ /* 0x001fea0003800000 */
[----:B------:R0:W5:Y:S02]  /*42d0*/  LDG.E.LTC128B.U16 R104, desc[UR36][R60.64+0x20] ;  /* 0x000020243c687981 */ /* 0x000164000c1e1520 */
.L_x_105:
[----:B------:R-:W-:Y:S05]  /*42e0*/  BSYNC B1 ;  /* 0x0000000000017941 */ /* 0x000fea0003800000 */
.L_x_104:
[----:B-----5:R-:W-:Y:S01]  /*42f0*/  HADD2.F32 R4, -RZ, R104.H0_H0 ;  /* 0x20000068ff047230 */ /* 0x020fe20000004100 */
[----:B------:R-:W-:Y:S01]  /*4300*/  ISETP.NE.AND P6, PT, R23, RZ, PT ;  /* 0x000000ff1700720c */ /* 0x000fe20003fc5270 */
[----:B------:R-:W-:Y:S03]  /*4310*/  BSSY B1, `(.L_x_106) ;  /* 0x000000b000017945 */ /* 0x000fe60003800000 */
[----:B------:R-:W-:Y:S01]  /*4320*/  FMUL R5, R4, R89 ;  /* 0x0000005904057220 */ /* 0x000fe20000400000 */
[----:B------:R-:W-:-:S03]  /*4330*/  @P4 IMAD.MOV.U32 R4, RZ, RZ, R14 ;  /* 0x000000ffff044224 */ /* 0x000fc600078e000e */
        /* <DEDUP_REMOVED lines=8> */
.L_x_107:
[----:B------:R-:W-:Y:S05]  /*43c0*/  BSYNC B1 ;  /* 0x0000000000017941 */ /* 0x000fea0003800000 */
.L_x_106:
        /* <DEDUP_REMOVED lines=11> */
[----:B0-----:R-:W-:Y:S05]  /*4480*/  @!P4 BRA `(.L_x_109) ;  /* 0x000000000004c947 */ /* 0x001fea0003800000 */
[----:B------:R0:W5:Y:S02]  /*4490*/  LDG.E.LTC128B.U16 R104, desc[UR36][R10.64+0x20] ;  /* 0x000020240a687981 */ /* 0x000164000c1e1520 */
.L_x_109:
[----:B------:R-:W-:Y:S05]  /*44a0*/  BSYNC B1 ;  /* 0x0000000000017941 */ /* 0x000fea0003800000 */
.L_x_108:
[----:B-----5:R-:W-:Y:S01]  /*44b0*/  HADD2.F32 R4, -RZ, R104.H0_H0 ;  /* 0x20000068ff047230 */ /* 0x020fe20000004100 */
[----:B------:R-:W-:Y:S04]  /*44c0*/  BSSY B1, `(.L_x_110) ;  /* 0x000000b000017945 */ /* 0x000fe80003800000 */
        /* <DEDUP_REMOVED lines=10> */
.L_x_111:
[----:B------:R-:W-:Y:S05]  /*4570*/  BSYNC B1 ;  /* 0x0000000000017941 */ /* 0x000fea0003800000 */
.L_x_110:
[----:B-----5:R-:W-:Y:S01]  /*4580*/  HADD2.F32 R4, -RZ, R104.H0_H0 ;  /* 0x20000068ff047230 */ /* 0x020fe20000004100 */
[----:B------:R-:W-:Y:S01]  /*4590*/  ISETP.NE.AND P6, PT, R90, RZ, PT ;  /* 0x000000ff5a00720c */ /* 0x000fe20003fc5270 */
        /* <DEDUP_REMOVED lines=11> */
.L_x_113:
[----:B------:R-:W-:Y:S05]  /*4650*/  BSYNC B1 ;  /* 0x0000000000017941 */ /* 0x000fea0003800000 */
.L_x_112:
        /* <DEDUP_REMOVED lines=13> */
.L_x_115:
[----:B------:R-:W-:Y:S05]  /*4730*/  BSYNC B1 ;  /* 0x0000000000017941 */ /* 0x000fea0003800000 */
.L_x_114:
        /* <DEDUP_REMOVED lines=13> */
.L_x_117:
[----:B------:R-:W-:Y:S05]  /*4810*/  BSYNC B1 ;  /* 0x0000000000017941 */ /* 0x000fea0003800000 */
.L_x_116:
        /* <DEDUP_REMOVED lines=12> */
.L_x_119:
[----:B------:R-:W-:Y:S05]  /*48e0*/  BSYNC B1 ;  /* 0x0000000000017941 */ /* 0x000fea0003800000 */
.L_x_118:
        /* <DEDUP_REMOVED lines=13> */
.L_x_121:
[----:B------:R-:W-:Y:S05]  /*49c0*/  BSYNC B1 ;  /* 0x0000000000017941 */ /* 0x000fea0003800000 */
.L_x_120:
        /* <DEDUP_REMOVED lines=13> */
.L_x_123:
[----:B------:R-:W-:Y:S05]  /*4aa0*/  BSYNC B1 ;  /* 0x0000000000017941 */ /* 0x000fea0003800000 */
.L_x_122:
        /* <DEDUP_REMOVED lines=13> */
.L_x_125:
[----:B------:R-:W-:Y:S05]  /*4b80*/  BSYNC B1 ;  /* 0x0000000000017941 */ /* 0x000fea0003800000 */
.L_x_124:
        /* <DEDUP_REMOVED lines=12> */
.L_x_127:
[----:B------:R-:W-:Y:S05]  /*4c50*/  BSYNC B1 ;  /* 0x0000000000017941 */ /* 0x000fea0003800000 */
.L_x_126:
        /* <DEDUP_REMOVED lines=13> */
.L_x_129:
[----:B------:R-:W-:Y:S05]  /*4d30*/  BSYNC B1 ;  /* 0x0000000000017941 */ /* 0x000fea0003800000 */
.L_x_128:
        /* <DEDUP_REMOVED lines=12> */
.L_x_131:
[----:B------:R-:W-:Y:S05]  /*4e00*/  BSYNC B1 ;  /* 0x0000000000017941 */ /* 0x000fea0003800000 */
.L_x_130:
[----:B-----5:R-:W-:Y:S01]  /*4e10*/  HADD2.F32 R4, -RZ, R104.H0_H0 ;  /* 0x20000068ff047230 */ /* 0x020fe20000004100 */
[----:B------:R-:W-:Y:S01]  /*4e20*/  BSSY B1, `(.L_x_132) ;  /* 0x000000b000017945 */ /* 0x000fe20003800000 */
[----:B------:R-:W-:-:S03]  /*4e30*/  @P4 IMAD.MOV.U32 R5, RZ, RZ, R15 ;  /* 0x000000ffff054224 */ /* 0x000fc600078e000f */
[----:B------:R-:W-:-:S04]  /*4e40*/  FMUL R4, R4, R89 ;  /* 0x0000005904047220 */ /* 0x000fc80000400000 */
[----:B------:R-:W-:-:S05]  /*4e50*/  FFMA R4, R45, R88, R4 ;  /* 0x000000582d047223 */ /* 0x000fca0000000004 */
[----:B------:R-:W-:-:S04]  /*4e60*/  F2FP.F16.F32.PACK_AB R4, RZ, R4 ;  /* 0x00000004ff04723e */ /* 0x000fc800000000ff */
[----:B------:R-:W-:Y:S02]  /*4e70*/  PRMT R6, R4, 0x7610, R6 ;  /* 0x0000761004067816 */ /* 0x000fe40000000006 */
[----:B------:R-:W-:-:S05]  /*4e80*/  @P4 MOV R4, R14 ;  /* 0x0000000e00044202 */ /* 0x000fca0000000f00 */
[----:B------:R0:W-:Y:S01]  /*4e90*/  @P4 STG.E.U16 desc[UR36][R4.64+0x52], R6 ;  /* 0x0000520604004986 */ /* 0x0001e2000c101524 */
[----:B------:R-:W-:-:S13]  /*4ea0*/  ISETP.GT.AND P4, PT, R3, 0x88, P6 ;  /* 0x000000880300780c */ /* 0x000fda0003784270 */
[----:B0-----:R-:W-:Y:S05]  /*4eb0*/  @!P4 BRA `(.L_x_133) ;  /* 0x000000000004c947 */ /* 0x001fea0003800000 */
[----:B------:R0:W5:Y:S02]  /*4ec0*/  LDG.E.LTC128B.U16 R104, desc[UR36][R10.64+0x50] ;  /* 0x000050240a687981 */ /* 0x000164000c1e1520 */
.L_x_133:
[----:B------:R-:W-:Y:S05]  /*4ed0*/  BSYNC B1 ;  /* 0x0000000000017941 */ /* 0x000fea0003800000 */
.L_x_132:
[----:B-----5:R-:W-:Y:S01]  /*4ee0*/  HADD2.F32 R4, -RZ, R104.H0_H0 ;  /* 0x20000068ff047230 */ /* 0x020fe20000004100 */
[----:B------:R-:W-:Y:S01]  /*4ef0*/  ISETP.GT.AND P5, PT, R3, 0x88, P5 ;  /* 0x000000880300780c */ /* 0x000fe20002fa4270 */
        /* <DEDUP_REMOVED lines=8> */
[----:B------:R-:W-:Y:S05]  /*4f80*/  @!P5 BRA `(.L_x_135) ;  /* 0x000000000004d947 */ /* 0x000fea0003800000 */
[----:B------:R0:W5:Y:S02]  /*4f90*/  LDG.E.LTC128B.U16 R104, desc[UR36][R10.64+0x52] ;  /* 0x000052240a687981 */ /* 0x000164000c1e1520 */
.L_x_135:
[----:B------:R-:W-:Y:S05]  /*4fa0*/  BSYNC B1 ;  /* 0x0000000000017941 */ /* 0x000fea0003800000 */
.L_x_134:
[----:B0----5:R-:W-:Y:S01]  /*4fb0*/  HADD2.F32 R4, -RZ, R104.H0_H0 ;  /* 0x20000068ff047230 */ /* 0x021fe20000004100 */
        /* <DEDUP_REMOVED lines=11> */
.L_x_137:
[----:B------:R-:W-:Y:S05]  /*5070*/  BSYNC B1 ;  /* 0x0000000000017941 */ /* 0x000fea0003800000 */
.L_x_136:
[----:B0----5:R-:W-:Y:S01]  /*5080*/  HADD2.F32 R4, -RZ, R104.H0_H0 ;  /* 0x20000068ff047230 */ /* 0x021fe20000004100 */
        /* <DEDUP_REMOVED lines=11> */
.L_x_139:
[----:B------:R-:W-:Y:S05]  /*5140*/  BSYNC B1 ;  /* 0x0000000000017941 */ /* 0x000fea0003800000 */
.L_x_138:
        /* <DEDUP_REMOVED lines=12> */
.L_x_141:
[----:B------:R-:W-:Y:S05]  /*5210*/  BSYNC B1 ;  /* 0x0000000000017941 */ /* 0x000fea0003800000 */
.L_x_140:
        /* <DEDUP_REMOVED lines=12> */
.L_x_143:
[----:B------:R-:W-:Y:S05]  /*52e0*/  BSYNC B1 ;  /* 0x0000000000017941 */ /* 0x000fea0003800000 */
.L_x_142:
        /* <DEDUP_REMOVED lines=12> */
.L_x_145:
[----:B------:R-:W-:Y:S05]  /*53b0*/  BSYNC B1 ;  /* 0x0000000000017941 */ /* 0x000fea0003800000 */
.L_x_144:
        /* <DEDUP_REMOVED lines=12> */
.L_x_147:
[----:B------:R-:W-:Y:S05]  /*5480*/  BSYNC B1 ;  /* 0x0000000000017941 */ /* 0x000fea0003800000 */
.L_x_146:
        /* <DEDUP_REMOVED lines=9> */
.L_x_149:
[----:B------:R-:W-:Y:S05]  /*5520*/  BSYNC B1 ;  /* 0x0000000000017941 */ /* 0x000fea0003800000 */
.L_x_148:
        /* <DEDUP_REMOVED lines=12> */
.L_x_151:
[----:B------:R-:W-:Y:S05]  /*55f0*/  BSYNC B1 ;  /* 0x0000000000017941 */ /* 0x000fea0003800000 */
.L_x_150:
[----:B------:R-:W-:Y:S05]  /*5600*/  @!P0 BRA `(.L_x_152) ;  /* 0x0000001400f08947 */ /* 0x000fea0003800000 */
[----:B-----5:R-:W-:-:S05]  /*5610*/  HADD2.F32 R104, -RZ, R104.H0_H0 ;  /* 0x20000068ff687230 */ /* 0x020fca0000004100 */
[----:B------:R-:W-:-:S04]  /*5620*/  FMUL R104, R104, R89 ;  /* 0x0000005968687220 */ /* 0x000fc80000400000 */
[----:B------:R-:W-:-:S05]  /*5630*/  FFMA R104, R55, R88, R104 ;  /* 0x0000005837687223 */ /* 0x000fca0000000068 */
[----:B------:R-:W-:-:S05]  /*5640*/  F2FP.F16.F32.PACK_AB R104, RZ, R104 ;  /* 0x00000068ff68723e */ /* 0x000fca00000000ff */
[----:B------:R0:W-:Y:S01]  /*5650*/  STG.E.U16 desc[UR36][R12.64+0x72], R104 ;  /* 0x000072680c007986 */ /* 0x0001e2000c101524 */
[----:B------:R-:W-:Y:S05]  /*5660*/  BRA `(.L_x_152) ;  /* 0x0000001400d87947 */ /* 0x000fea0003800000 */
.L_x_29:
[----:B------:R-:W-:Y:S01]  /*5670*/  ULDC.64 UR4, c[0x0][0x5c0] ;  /* 0x0001700000047ab9 */ /* 0x000fe20000000a00 */
[----:B------:R-:W-:Y:S01]  /*5680*/  ISETP.GT.AND P3, PT, R4, 0x1, PT ;  /* 0x000000010400780c */ /* 0x000fe20003f64270 */
[-C--:B------:R-:W-:Y:S01]  /*5690*/  FMUL R56, R56, R88.reuse ;  /* 0x0000005838387220 */ /* 0x080fe20000400000 */
[----:B------:R-:W-:Y:S01]  /*56a0*/  LEA R14, P1, R104, UR4, 0x1 ;  /* 0x00000004680e7c11 */ /* 0x000fe2000f8208ff */
[-C--:B------:R-:W-:Y:S01]  /*56b0*/  FMUL R57, R57, R88.reuse ;  /* 0x0000005839397220 */ /* 0x080fe20000400000 */
[----:B------:R-:W-:Y:S01]  /*56c0*/  IMAD.SHL.U32 R7, R12, 0x10, RZ ;  /* 0x000000100c077824 */ /* 0x000fe200078e00ff */
[----:B------:R-:W-:Y:S01]  /*56d0*/  ISETP.GT.AND P2, PT, R3, 0x8, P6 ;  /* 0x000000080300780c */ /* 0x000fe20003744270 */
[-C--:B------:R-:W-:Y:S01]  /*56e0*/  FMUL R58, R58, R88.reuse ;  /* 0x000000583a3a7220 */ /* 0x080fe20000400000 */
[----:B------:R-:W-:Y:S01]  /*56f0*/  LEA.HI.X R15, R104, UR5, R93, 0x1, P1 ;  /* 0x00000005680f7c11 */ /* 0x000fe200088f0c5d */
[-C--:B------:R-:W-:Y:S01]  /*5700*/  FMUL R59, R59, R88.reuse ;  /* 0x000000583b3b7220 */ /* 0x080fe20000400000 */
[----:B------:R-:W-:Y:S01]  /*5710*/  ISETP.GT.AND P1, PT, R3, RZ, P3 ;  /* 0x000000ff0300720c */ /* 0x000fe20001f24270 */
[----:B------:R-:W-:Y:S01]  /*5720*/  FMUL R60, R60, R88 ;  /* 0x000000583c3c7220 */ /* 0x000fe20000400000 */
[----:B------:R-:W-:Y:S01]  /*5730*/  F2FP.F16.F32.PACK_AB R56, RZ, R56 ;  /* 0x00000038ff38723e */ /* 0x000fe200000000ff */
[-C--:B------:R-:W-:Y:S01]  /*5740*/  FMUL R61, R61, R88.reuse ;  /* 0x000000583d3d7220 */ /* 0x080fe20000400000 */
[----:B------:R-:W-:Y:S01]  /*5750*/  F2FP.F16.F32.PACK_AB R57, RZ, R57 ;  /* 0x00000039ff39723e */ /* 0x000fe200000000ff */
[----:B------:R-:W-:Y:S01]  /*5760*/  FMUL R63, R63, R88 ;  /* 0x000000583f3f7220 */ /* 0x000fe20000400000 */
[C---:B------:R-:W-:Y:S01]  /*5770*/  SHF.L.U64.HI R5, R12.reuse, 0x4, R13 ;  /* 0x000000040c057819 */ /* 0x040fe2000001020d */
[----:B------:R-:W-:Y:S01]  /*5780*/  @P0 STG.E.U16 desc[UR36][R14.64], R56 ;  /* 0x000000380e000986 */ /* 0x000fe2000c101524 */
[----:B------:R-:W-:Y:S01]  /*5790*/  PRMT R9, R57, 0x7610, R9 ;  /* 0x0000761039097816 */ /* 0x000fe20000000009 */
[----:B------:R-:W-:Y:S01]  /*57a0*/  IMAD.SHL.U32 R57, R12, 0x100, RZ ;  /* 0x000001000c397824 */ /* 0x000fe200078e00ff */
[----:B------:R-:W-:Y:S01]  /*57b0*/  IADD3 R8, P0, R7, R14, RZ ;  /* 0x0000000e07087210 */ /* 0x000fe20007f1e0ff */
[----:B------:R-:W-:Y:S01]  /*57c0*/  FMUL R62, R62, R88 ;  /* 0x000000583e3e7220 */ /* 0x000fe20000400000 */
[----:B------:R-:W-:Y:S01]  /*57d0*/  F2FP.F16.F32.PACK_AB R58, RZ, R58 ;  /* 0x0000003aff3a723e */ /* 0x000fe200000000ff */
[--C-:B------:R-:W-:Y:S01]  /*57e0*/  @P1 IMAD.MOV.U32 R10, RZ, RZ, R14.reuse ;  /* 0x000000ffff0a1224 */ /* 0x100fe200078e000e */
[----:B------:R-:W-:Y:S01]  /*57f0*/  SHF.L.U64.HI R23, R12, 0x8, R13 ;  /* 0x000000080c177819 */ /* 0x000fe2000001020d */
[--C-:B------:R-:W-:Y:S01]  /*5800*/  @P1 IMAD.MOV.U32 R11, RZ, RZ, R15.reuse ;  /* 0x000000ffff0b1224 */ /* 0x100fe200078e000f */
[----:B------:R-:W-:Y:S01]  /*5810*/  ISETP.GT.AND P4, PT, R4, 0x8, PT ;  /* 0x000000080400780c */ /* 0x000fe20003f84270 */
[-C--:B------:R-:W-:Y:S01]  /*5820*/  FMUL R64, R64, R88.reuse ;  /* 0x0000005840407220 */ /* 0x080fe20000400000 */
[----:B------:R-:W-:Y:S01]  /*5830*/  F2FP.F16.F32.PACK_AB R59, RZ, R59 ;  /* 0x0000003bff3b723e */ /* 0x000fe200000000ff */
[----:B------:R-:W-:Y:S01]  /*5840*/  FMUL R65, R65, R88 ;  /* 0x0000005841417220 */ /* 0x000fe20000400000 */
[----:B------:R0:W-:Y:S01]  /*5850*/  @P1 STG.E.U16 desc[UR36][R10.64+0x2], R9 ;  /* 0x000002090a001986 */ /* 0x0001e2000c101524 */
[----:B------:R-:W-:Y:S01]  /*5860*/  F2FP.F16.F32.PACK_AB R60, RZ, R60 ;  /* 0x0000003cff3c723e */ /* 0x000fe200000000ff */
[-C--:B------:R-:W-:Y:S01]  /*5870*/  FMUL R66, R66, R88.reuse ;  /* 0x0000005842427220 */ /* 0x080fe20000400000 */
[----:B------:R-:W-:Y:S01]  /*5880*/  F2FP.F16.F32.PACK_AB R61, RZ, R61 ;  /* 0x0000003dff3d723e */ /* 0x000fe200000000ff */
[-C--:B------:R-:W-:Y:S01]  /*5890*/  FMUL R67, R67, R88.reuse ;  /* 0x0000005843437220 */ /* 0x080fe20000400000 */
[----:B------:R-:W-:Y:S01]  /*58a0*/  F2FP.F16.F32.PACK_AB R63, RZ, R63 ;  /* 0x0000003fff3f723e */ /* 0x000fe200000000ff */
[----:B------:R-:W-:Y:S01]  /*58b0*/  FMUL R68, R68, R88 ;  /* 0x0000005844447220 */ /* 0x000fe20000400000 */
[----:B------:R-:W-:Y:S01]  /*58c0*/  F2FP.F16.F32.PACK_AB R62, RZ, R62 ;  /* 0x0000003eff3e723e */ /* 0x000fe200000000ff */
[----:B------:R-:W-:Y:S01]  /*58d0*/  FMUL R69, R69, R88 ;  /* 0x0000005845457220 */ /* 0x000fe20000400000 */
[----:B------:R-:W-:Y:S01]  /*58e0*/  F2FP.F16.F32.PACK_AB R64, RZ, R64 ;  /* 0x00000040ff40723e */ /* 0x000fe200000000ff */
[-C--:B------:R-:W-:Y:S01]  /*58f0*/  FMUL R70, R70, R88.reuse ;  /* 0x0000005846467220 */ /* 0x080fe20000400000 */
[----:B------:R-:W-:Y:S01]  /*5900*/  F2FP.F16.F32.PACK_AB R65, RZ, R65 ;  /* 0x00000041ff41723e */ /* 0x000fe200000000ff */
[----:B0-----:R-:W-:Y:S01]  /*5910*/  IMAD.X R9, R5, 0x1, R15, P0 ;  /* 0x0000000105097824 */ /* 0x001fe200000e060f */
[----:B------:R-:W-:Y:S01]  /*5920*/  ISETP.GT.AND P0, PT, R3, 0x8, P3 ;  /* 0x000000080300780c */ /* 0x000fe20001f04270 */
[-C--:B------:R-:W-:Y:S01]  /*5930*/  FMUL R71, R71, R88.reuse ;  /* 0x0000005847477220 */ /* 0x080fe20000400000 */
[----:B------:R-:W-:Y:S01]  /*5940*/  ISETP.GT.AND P3, PT, R4, 0x9, PT ;  /* 0x000000090400780c */ /* 0x000fe20003f64270 */
[----:B------:R-:W-:Y:S01]  /*5950*/  FMUL R72, R72, R88 ;  /* 0x0000005848487220 */ /* 0x000fe20000400000 */
[----:B------:R-:W-:Y:S01]  /*5960*/  @P2 STG.E.U16 desc[UR36][R8.64], R58 ;  /* 0x0000003a08002986 */ /* 0x000fe2000c101524 */
[----:B------:R-:W-:Y:S01]  /*5970*/  IADD3 R6, P1, P2, R57, R14, R7 ;  /* 0x0000000e39067210 */ /* 0x000fe20007a3e007 */
[----:B------:R-:W-:Y:S01]  /*5980*/  FMUL R73, R73, R88 ;  /* 0x0000005849497220 */ /* 0x000fe20000400000 */
[----:B------:R-:W-:Y:S01]  /*5990*/  F2FP.F16.F32.PACK_AB R66, RZ, R66 ;  /* 0x00000042ff42723e */ /* 0x000fe200000000ff */
[-C--:B------:R-:W-:Y:S01]  /*59a0*/  FMUL R74, R74, R88.reuse ;  /* 0x000000584a4a7220 */ /* 0x080fe20000400000 */
[----:B------:R-:W-:Y:S01]  /*59b0*/  IADD3.X R7, R23, R15, R5, P1, P2 ;  /* 0x0000000f17077210 */ /* 0x000fe20000fe4405 */
[-C--:B------:R-:W-:Y:S01]  /*59c0*/  FMUL R75, R75, R88.reuse ;  /* 0x000000584b4b7220 */ /* 0x080fe20000400000 */
[C---:B------:R-:W-:Y:S01]  /*59d0*/  ISETP.GT.AND P1, PT, R3.reuse, RZ, P4 ;  /* 0x000000ff0300720c */ /* 0x040fe20002724270 */
[-C--:B------:R-:W-:Y:S01]  /*59e0*/  FMUL R76, R76, R88.reuse ;  /* 0x000000584c4c7220 */ /* 0x080fe20000400000 */
[----:B------:R-:W-:Y:S01]  /*59f0*/  @P0 STG.E.U16 desc[UR36][R8.64+0x2], R59 ;  /* 0x0000023b08000986 */ /* 0x000fe2000c101524 */
[----:B------:R-:W-:Y:S01]  /*5a00*/  ISETP.GT.AND P0, PT, R3, RZ, P3 ;  /* 0x000000ff0300720c */ /* 0x000fe20001f04270 */
[-C--:B------:R-:W-:Y:S01]  /*5a10*/  FMUL R77, R77, R88.reuse ;  /* 0x000000584d4d7220 */ /* 0x080fe20000400000 */
[----:B------:R-:W-:Y:S01]  /*5a20*/  ISETP.GT.AND P2, PT, R4, 0x11, PT ;  /* 0x000000110400780c */ /* 0x000fe20003f44270 */
[-C--:B------:R-:W-:Y:S01]  /*5a30*/  FMUL R78, R78, R88.reuse ;  /* 0x000000584e4e7220 */ /* 0x080fe20000400000 */
[----:B------:R-:W-:Y:S01]  /*5a40*/  F2FP.F16.F32.PACK_AB R67, RZ, R67 ;  /* 0x00000043ff43723e */ /* 0x000fe200000000ff */
[----:B------:R-:W-:Y:S01]  /*5a50*/  FMUL R79, R79, R88 ;  /* 0x000000584f4f7220 */ /* 0x000fe20000400000 */
[----:B------:R-:W-:Y:S01]  /*5a60*/  F2FP.F16.F32.PACK_AB R68, RZ, R68 ;  /* 0x00000044ff44723e */ /* 0x000fe200000000ff */
[-C--:B------:R-:W-:Y:S01]  /*5a70*/  FMUL R80, R80, R88.reuse ;  /* 0x0000005850507220 */ /* 0x080fe20000400000 */
[----:B------:R-:W-:Y:S01]  /*5a80*/  F2FP.F16.F32.PACK_AB R69, RZ, R69 ;  /* 0x00000045ff45723e */ /* 0x000fe200000000ff */
[----:B------:R-:W-:Y:S01]  /*5a90*/  FMUL R81, R81, R88 ;  /* 0x0000005851517220 */ /* 0x000fe20000400000 */
[--C-:B------:R-:W-:Y:S01]  /*5aa0*/  @P1 IMAD.MOV.U32 R10, RZ, RZ, R14.reuse ;  /* 0x000000ffff0a1224 */ /* 0x100fe200078e000e */
[----:B------:R-:W-:Y:S01]  /*5ab0*/  F2FP.F16.F32.PACK_AB R70, RZ, R70 ;  /* 0x00000046ff46723e */ /* 0x000fe200000000ff */
[--C-:B------:R-:W-:Y:S01]  /*5ac0*/  @P1 IMAD.MOV.U32 R11, RZ, RZ, R15.reuse ;  /* 0x000000ffff0b1224 */ /* 0x100fe200078e000f */
[----:B------:R-:W-:Y:S01]  /*5ad0*/  F2FP.F16.F32.PACK_AB R71, RZ, R71 ;  /* 0x00000047ff47723e */ /* 0x000fe200000000ff */
[----:B------:R-:W-:Y:S01]  /*5ae0*/  FMUL R82, R82, R88 ;  /* 0x0000005852527220 */ /* 0x000fe20000400000 */
[----:B------:R-:W-:Y:S01]  /*5af0*/  F2FP.F16.F32.PACK_AB R72, RZ, R72 ;  /* 0x00000048ff48723e */ /* 0x000fe200000000ff */
[-C--:B------:R-:W-:Y:S01]  /*5b00*/  FMUL R83, R83, R88.reuse ;  /* 0x0000005853537220 */ /* 0x080fe20000400000 */
[----:B------:R0:W-:Y:S01]  /*5b10*/  @P1 STG.E.U16 desc[UR36][R10.64+0x10], R60 ;  /* 0x0000103c0a001986 */ /* 0x0001e2000c101524 */
[----:B------:R-:W-:Y:S01]  /*5b20*/  ISETP.GT.AND P1, PT, R3, 0x8, P4 ;  /* 0x000000080300780c */ /* 0x000fe20002724270 */
[-C--:B------:R-:W-:Y:S01]  /*5b30*/  FMUL R84, R84, R88.reuse ;  /* 0x0000005854547220 */ /* 0x080fe20000400000 */
[----:B------:R-:W-:Y:S01]  /*5b40*/  F2FP.F16.F32.PACK_AB R73, RZ, R73 ;  /* 0x00000049ff49723e */ /* 0x000fe200000000ff */
[----:B------:R-:W-:Y:S01]  /*5b50*/  FMUL R85, R85, R88 ;  /* 0x0000005855557220 */ /* 0x000fe20000400000 */
[----:B------:R-:W-:Y:S01]  /*5b60*/  F2FP.F16.F32.PACK_AB R74, RZ, R74 ;  /* 0x0000004aff4a723e */ /* 0x000fe200000000ff */
[-C--:B------:R-:W-:Y:S01]  /*5b70*/  FMUL R86, R86, R88.reuse ;  /* 0x0000005856567220 */ /* 0x080fe20000400000 */
[----:B------:R-:W-:Y:S01]  /*5b80*/  F2FP.F16.F32.PACK_AB R75, RZ, R75 ;  /* 0x0000004bff4b723e */ /* 0x000fe200000000ff */
[-C--:B------:R-:W-:Y:S01]  /*5b90*/  FMUL R87, R87, R88.reuse ;  /* 0x0000005857577220 */ /* 0x080fe20000400000 */
[----:B------:R-:W-:Y:S01]  /*5ba0*/  ISETP.GT.AND P5, PT, R4, 0x28, PT ;  /* 0x000000280400780c */ /* 0x000fe20003fa4270 */
[----:B------:R-:W-:Y:S01]  /*5bb0*/  FMUL R24, R24, R88 ;  /* 0x0000005818187220 */ /* 0x000fe20000400000 */
[----:B------:R-:W-:Y:S01]  /*5bc0*/  F2FP.F16.F32.PACK_AB R76, RZ, R76 ;  /* 0x0000004cff4c723e */ /* 0x000fe200000000ff */
[--C-:B0-----:R-:W-:Y:S01]  /*5bd0*/  @P0 IMAD.MOV.U32 R10, RZ, RZ, R14.reuse ;  /* 0x000000ffff0a0224 */ /* 0x101fe200078e000e */
[----:B------:R-:W-:Y:S01]  /*5be0*/  ISETP.GT.AND P4, PT, R4, 0x29, PT ;  /* 0x000000290400780c */ /* 0x000fe20003f84270 */
        /* <DEDUP_REMOVED lines=8> */
[C---:B------:R-:W-:Y:S01]  /*5c70*/  ISETP.GT.AND P3, PT, R4.reuse, 0x10, PT ;  /* 0x000000100400780c */ /* 0x040fe20003f64270 */
[----:B------:R-:W-:Y:S01]  /*5c80*/  @P1 STG.E.U16 desc[UR36][R8.64+0x10], R62 ;  /* 0x0000103e08001986 */ /* 0x000fe2000c101524 */
        /* <DEDUP_REMOVED lines=8> */
[----:B------:R-:W-:Y:S01]  /*5d10*/  F2FP.F16.F32.PACK_AB R82, RZ, R82 ;  /* 0x00000052ff52723e */ /* 0x000fe200000000ff */
[----:B------:R-:W-:Y:S01]  /*5d20*/  @P0 STG.E.U16 desc[UR36][R8.64+0x12], R63 ;  /* 0x0000123f08000986 */ /* 0x000fe2000c101524 */
[----:B------:R-:W-:Y:S01]  /*5d30*/  ISETP.GT.AND P0, PT, R3, RZ, P3 ;  /* 0x000000ff0300720c */ /* 0x000fe20001f04270 */
[-C--:B------:R-:W-:Y:S01]  /*5d40*/  FMUL R32, R32, R88.reuse ;  /* 0x0000005820207220 */ /* 0x080fe20000400000 */
[----:B------:R-:W-:Y:S01]  /*5d50*/  F2FP.F16.F32.PACK_AB R83, RZ, R83 ;  /* 0x00000053ff53723e */ /* 0x000fe200000000ff */
[----:B------:R-:W-:Y:S01]  /*5d60*/  FMUL R33, R33, R88 ;  /* 0x0000005821217220 */ /* 0x000fe20000400000 */
[----:B------:R-:W-:Y:S01]  /*5d70*/  F2FP.F16.F32.PACK_AB R84, RZ, R84 ;  /* 0x00000054ff54723e */ /* 0x000fe200000000ff */
[-C--:B------:R-:W-:Y:S01]  /*5d80*/  FMUL R34, R34, R88.reuse ;  /* 0x0000005822227220 */ /* 0x080fe20000400000 */
[----:B------:R-:W-:Y:S01]  /*5d90*/  P2R R5, PR, RZ, 0x20 ;  /* 0x00000020ff057803 */ /* 0x000fe20000000000 */
[-C--:B------:R-:W-:Y:S01]  /*5da0*/  FMUL R35, R35, R88.reuse ;  /* 0x0000005823237220 */ /* 0x080fe20000400000 */
[----:B------:R-:W-:Y:S01]  /*5db0*/  F2FP.F16.F32.PACK_AB R85, RZ, R85 ;  /* 0x00000055ff55723e */ /* 0x000fe200000000ff */
[----:B------:R-:W-:Y:S01]  /*5dc0*/  FMUL R36, R36, R88 ;  /* 0x0000005824247220 */ /* 0x000fe20000400000 */
[----:B------:R-:W-:Y:S01]  /*5dd0*/  F2FP.F16.F32.PACK_AB R86, RZ, R86 ;  /* 0x00000056ff56723e */ /* 0x000fe200000000ff */
[----:B------:R-:W-:Y:S01]  /*5de0*/  FMUL R37, R37, R88 ;  /* 0x0000005825257220 */ /* 0x000fe20000400000 */
[----:B------:R-:W-:Y:S01]  /*5df0*/  F2FP.F16.F32.PACK_AB R87, RZ, R87 ;  /* 0x00000057ff57723e */ /* 0x000fe200000000ff */
[--C-:B0-----:R-:W-:Y:S01]  /*5e00*/  @P0 IMAD.MOV.U32 R11, RZ, RZ, R15.reuse ;  /* 0x000000ffff0b0224 */ /* 0x101fe200078e000f */
[----:B------:R-:W-:Y:S01]  /*5e10*/  @P0 MOV R10, R14 ;  /* 0x0000000e000a0202 */ /* 0x000fe20000000f00 */
[----:B------:R-:W-:Y:S01]  /*5e20*/  FMUL R38, R38, R88 ;  /* 0x0000005826267220 */ /* 0x000fe20000400000 */
[----:B------:R-:W-:Y:S01]  /*5e30*/  F2FP.F16.F32.PACK_AB R24, RZ, R24 ;  /* 0x00000018ff18723e */ /* 0x000fe200000000ff */
[-C--:B------:R-:W-:Y:S01]  /*5e40*/  FMUL R39, R39, R88.reuse ;  /* 0x0000005827277220 */ /* 0x080fe20000400000 */
[----:B------:R-:W-:Y:S01]  /*5e50*/  F2FP.F16.F32.PACK_AB R25, RZ, R25 ;  /* 0x00000019ff19723e */ /* 0x000fe200000000ff */
[----:B------:R0:W-:Y:S01]  /*5e60*/  @P0 STG.E.U16 desc[UR36][R10.64+0x20], R64 ;  /* 0x000020400a000986 */ /* 0x0001e2000c101524 */
[----:B------:R-:W-:Y:S01]  /*5e70*/  ISETP.GT.AND P0, PT, R3, RZ, P2 ;  /* 0x000000ff0300720c */ /* 0x000fe20001704270 */
[----:B------:R-:W-:Y:S01]  /*5e80*/  FMUL R40, R40, R88 ;  /* 0x0000005828287220 */ /* 0x000fe20000400000 */
[----:B------:R-:W-:Y:S01]  /*5e90*/  F2FP.F16.F32.PACK_AB R26, RZ, R26 ;  /* 0x0000001aff1a723e */ /* 0x000fe200000000ff */
        /* <DEDUP_REMOVED lines=8> */
[----:B------:R-:W-:Y:S01]  /*5f20*/  FMUL R45, R45, R88 ;  /* 0x000000582d2d7220 */ /* 0x000fe20000400000 */
[----:B------:R-:W-:Y:S01]  /*5f30*/  F2FP.F16.F32.PACK_AB R31, RZ, R31 ;  /* 0x0000001fff1f723e */ /* 0x000fe200000000ff */
[----:B0-----:R-:W-:Y:S01]  /*5f40*/  @P0 IMAD.MOV.U32 R10, RZ, RZ, R14 ;  /* 0x000000ffff0a0224 */ /* 0x001fe200078e000e */
[----:B------:R-:W-:Y:S01]  /*5f50*/  F2FP.F16.F32.PACK_AB R32, RZ, R32 ;  /* 0x00000020ff20723e */ /* 0x000fe200000000ff */
[----:B------:R-:W-:Y:S01]  /*5f60*/  @P0 IMAD.MOV.U32 R11, RZ, RZ, R15 ;  /* 0x000000ffff0b0224 */ /* 0x000fe200078e000f */
[----:B------:R-:W-:Y:S01]  /*5f70*/  F2FP.F16.F32.PACK_AB R33, RZ, R33 ;  /* 0x00000021ff21723e */ /* 0x000fe200000000ff */
[----:B------:R-:W-:Y:S01]  /*5f80*/  FMUL R46, R46, R88 ;  /* 0x000000582e2e7220 */ /* 0x000fe20000400000 */
[----:B------:R-:W-:Y:S01]  /*5f90*/  F2FP.F16.F32.PACK_AB R34, RZ, R34 ;  /* 0x00000022ff22723e */ /* 0x000fe200000000ff */
[-C--:B------:R-:W-:Y:S01]  /*5fa0*/  FMUL R47, R47, R88.reuse ;  /* 0x000000582f2f7220 */ /* 0x080fe20000400000 */
[----:B------:R0:W-:Y:S01]  /*5fb0*/  @P0 STG.E.U16 desc[UR36][R10.64+0x22], R65 ;  /* 0x000022410a000986 */ /* 0x0001e2000c101524 */
[----:B------:R-:W-:Y:S01]  /*5fc0*/  ISETP.GT.AND P0, PT, R3, 0x8, P3 ;  /* 0x000000080300780c */ /* 0x000fe20001f04270 */
        /* <DEDUP_REMOVED lines=12> */
[----:B------:R-:W-:Y:S01]  /*6090*/  @P0 STG.E.U16 desc[UR36][R8.64+0x20], R66 ;  /* 0x0000204208000986 */ /* 0x000fe2000c101524 */
[----:B------:R-:W-:Y:S01]  /*60a0*/  ISETP.GT.AND P0, PT, R3, 0x8, P2 ;  /* 0x000000080300780c */ /* 0x000fe20001704270 */
[-C--:B------:R-:W-:Y:S01]  /*60b0*/  FMUL R54, R54, R88.reuse ;  /* 0x0000005836367220 */ /* 0x080fe20000400000 */
[----:B------:R-:W-:Y:S01]  /*60c0*/  ISETP.GT.AND P2, PT, R4, 0x18, PT ;  /* 0x000000180400780c */ /* 0x000fe20003f44270 */
[----:B------:R-:W-:Y:S01]  /*60d0*/  FMUL R55, R55, R88 ;  /* 0x0000005837377220 */ /* 0x000fe20000400000 */
[----:B------:R-:W-:-:S02]  /*60e0*/  F2FP.F16.F32.PACK_AB R40, RZ, R40 ;  /* 0x00000028ff28723e */ /* 0x000fc400000000ff */
[----:B------:R-:W-:Y:S02]  /*60f0*/  F2FP.F16.F32.PACK_AB R41, RZ, R41 ;  /* 0x00000029ff29723e */ /* 0x000fe400000000ff */
[----:B------:R-:W-:Y:S02]  /*6100*/  F2FP.F16.F32.PACK_AB R42, RZ, R42 ;  /* 0x0000002aff2a723e */ /* 0x000fe400000000ff */
[----:B------:R-:W-:Y:S02]  /*6110*/  F2FP.F16.F32.PACK_AB R43, RZ, R43 ;  /* 0x0000002bff2b723e */ /* 0x000fe400000000ff */
[----:B------:R-:W-:Y:S01]  /*6120*/  F2FP.F16.F32.PACK_AB R44, RZ, R44 ;  /* 0x0000002cff2c723e */ /* 0x000fe200000000ff */
[----:B------:R-:W-:Y:S01]  /*6130*/  @P0 STG.E.U16 desc[UR36][R8.64+0x22], R67 ;  /* 0x0000224308000986 */ /* 0x000fe2000c101524 */
[----:B------:R-:W-:Y:S02]  /*6140*/  ISETP.GT.AND P0, PT, R3, RZ, P2 ;  /* 0x000000ff0300720c */ /* 0x000fe40001704270 */
[----:B------:R-:W-:-:S02]  /*6150*/  F2FP.F16.F32.PACK_AB R45, RZ, R45 ;  /* 0x0000002dff2d723e */ /* 0x000fc400000000ff */
[----:B------:R-:W-:Y:S02]  /*6160*/  F2FP.F16.F32.PACK_AB R46, RZ, R46 ;  /* 0x0000002eff2e723e */ /* 0x000fe400000000ff */
[----:B------:R-:W-:Y:S02]  /*6170*/  F2FP.F16.F32.PACK_AB R47, RZ, R47 ;  /* 0x0000002fff2f723e */ /* 0x000fe400000000ff */
[----:B------:R-:W-:Y:S02]  /*6180*/  F2FP.F16.F32.PACK_AB R48, RZ, R48 ;  /* 0x00000030ff30723e */ /* 0x000fe400000000ff */
[----:B------:R-:W-:Y:S02]  /*6190*/  F2FP.F16.F32.PACK_AB R49, RZ, R49 ;  /* 0x00000031ff31723e */ /* 0x000fe400000000ff */
[----:B------:R-:W-:Y:S01]  /*61a0*/  F2FP.F16.F32.PACK_AB R50, RZ, R50 ;  /* 0x00000032ff32723e */ /* 0x000fe200000000ff */
[----:B0-----:R-:W-:Y:S01]  /*61b0*/  @P0 IMAD.MOV.U32 R10, RZ, RZ, R14 ;  /* 0x000000ffff0a0224 */ /* 0x001fe200078e000e */
[----:B------:R-:W-:Y:S01]  /*61c0*/  F2FP.F16.F32.PACK_AB R51, RZ, R51 ;  /* 0x00000033ff33723e */ /* 0x000fe200000000ff */
[----:B------:R-:W-:Y:S01]  /*61d0*/  @P0 IMAD.MOV.U32 R11, RZ, RZ, R15 ;  /* 0x000000ffff0b0224 */ /* 0x000fe200078e000f */
[----:B------:R-:W-:-:S02]  /*61e0*/  F2FP.F16.F32.PACK_AB R52, RZ, R52 ;  /* 0x00000034ff34723e */ /* 0x000fc400000000ff */
[----:B------:R-:W-:Y:S02]  /*61f0*/  F2FP.F16.F32.PACK_AB R53, RZ, R53 ;  /* 0x00000035ff35723e */ /* 0x000fe400000000ff */
[----:B------:R0:W-:Y:S01]  /*6200*/  @P0 STG.E.U16 desc[UR36][R10.64+0x30], R68 ;  /* 0x000030440a000986 */ /* 0x0001e2000c101524 */
[----:B------:R-:W-:Y:S02]  /*6210*/  ISETP.GT.AND P0, PT, R3, RZ, P1 ;  /* 0x000000ff0300720c */ /* 0x000fe40000f04270 */
[----:B------:R-:W-:Y:S02]  /*6220*/  F2FP.F16.F32.PACK_AB R54, RZ, R54 ;  /* 0x00000036ff36723e */ /* 0x000fe400000000ff */
[----:B------:R-:W-:-:S09]  /*6230*/  F2FP.F16.F32.PACK_AB R55, RZ, R55 ;  /* 0x00000037ff37723e */ /* 0x000fd200000000ff */
[----:B0-----:R-:W-:Y:S02]  /*6240*/  @P0 IMAD.MOV.U32 R10, RZ, RZ, R14 ;  /* 0x000000ffff0a0224 */ /* 0x001fe400078e000e */
[----:B------:R-:W-:-:S05]  /*6250*/  @P0 IMAD.MOV.U32 R11, RZ, RZ, R15 ;  /* 0x000000ffff0b0224 */ /* 0x000fca00078e000f */
[----:B------:R0:W-:Y:S01]  /*6260*/  @P0 STG.E.U16 desc[UR36][R10.64+0x32], R69 ;  /* 0x000032450a000986 */ /* 0x0001e2000c101524 */
[----:B------:R-:W-:Y:S02]  /*6270*/  ISETP.GT.AND P0, PT, R3, 0x8, P2 ;  /* 0x000000080300780c */ /* 0x000fe40001704270 */
[----:B------:R-:W-:-:S11]  /*6280*/  ISETP.GT.AND P2, PT, R4, 0x20, PT ;  /* 0x000000200400780c */ /* 0x000fd60003f44270 */
[----:B------:R-:W-:Y:S01]  /*6290*/  @P0 STG.E.U16 desc[UR36][R8.64+0x30], R70 ;  /* 0x0000304608000986 */ /* 0x000fe2000c101524 */
[----:B------:R-:W-:Y:S02]  /*62a0*/  ISETP.GT.AND P0, PT, R3, 0x8, P1 ;  /* 0x000000080300780c */ /* 0x000fe40000f04270 */
[----:B------:R-:W-:-:S11]  /*62b0*/  ISETP.GT.AND P1, PT, R4, 0x21, PT ;  /* 0x000000210400780c */ /* 0x000fd60003f24270 */
[----:B------:R-:W-:Y:S01]  /*62c0*/  @P0 STG.E.U16 desc[UR36][R8.64+0x32], R71 ;  /* 0x0000324708000986 */ /* 0x000fe2000c101524 */
[----:B------:R-:W-:-:S13]  /*62d0*/  ISETP.GT.AND P0, PT, R3, RZ, P2 ;  /* 0x000000ff0300720c */ /* 0x000fda0001704270 */
[----:B0-----:R-:W-:Y:S02]  /*62e0*/  @P0 IMAD.MOV.U32 R10, RZ, RZ, R14 ;  /* 0x000000ffff0a0224 */ /* 0x001fe400078e000e */
[----:B------:R-:W-:-:S05]  /*62f0*/  @P0 IMAD.MOV.U32 R11, RZ, RZ, R15 ;  /* 0x000000ffff0b0224 */ /* 0x000fca00078e000f */
[----:B------:R0:W-:Y:S01]  /*6300*/  @P0 STG.E.U16 desc[UR36][R10.64+0x40], R72 ;  /* 0x000040480a000986 */ /* 0x0001e2000c101524 */
[----:B------:R-:W-:-:S13]  /*6310*/  ISETP.GT.AND P0, PT, R3, RZ, P1 ;  /* 0x000000ff0300720c */ /* 0x000fda0000f04270 */
[----:B0-----:R-:W-:Y:S02]  /*6320*/  @P0 IMAD.MOV.U32 R10, RZ, RZ, R14 ;  /* 0x000000ffff0a0224 */ /* 0x001fe400078e000e */
[----:B------:R-:W-:-:S05]  /*6330*/  @P0 IMAD.MOV.U32 R11, RZ, RZ, R15 ;  /* 0x000000ffff0b0224 */ /* 0x000fca00078e000f */
[----:B------:R0:W-:Y:S01]  /*6340*/  @P0 STG.E.U16 desc[UR36][R10.64+0x42], R73 ;  /* 0x000042490a000986 */ /* 0x0001e2000c101524 */
[----:B------:R-:W-:Y:S02]  /*6350*/  ISETP.GT.AND P0, PT, R3, 0x8, P2 ;  /* 0x000000080300780c */ /* 0x000fe40001704270 */
[----:B------:R-:W-:-:S11]  /*6360*/  ISETP.GT.AND P2, PT, R4, 0x38, PT ;  /* 0x000000380400780c */ /* 0x000fd60003f44270 */
[----:B------:R-:W-:Y:S01]  /*6370*/  @P0 STG.E.U16 desc[UR36][R8.64+0x40], R74 ;  /* 0x0000404a08000986 */ /* 0x000fe2000c101524 */
[----:B------:R-:W-:-:S13]  /*6380*/  ISETP.GT.AND P0, PT, R3, 0x8, P1 ;  /* 0x000000080300780c */ /* 0x000fda0000f04270 */
        /* <DEDUP_REMOVED lines=9> */
[----:B------:R-:W-:-:S13]  /*6420*/  ISETP.GT.AND P0, PT, R3, 0x8, P5 ;  /* 0x000000080300780c */ /* 0x000fda0002f04270 */
[----:B------:R-:W-:Y:S01]  /*6430*/  @P0 STG.E.U16 desc[UR36][R8.64+0x50], R78 ;  /* 0x0000504e08000986 */ /* 0x000fe2000c101524 */
[----:B------:R-:W-:-:S13]  /*6440*/  ISETP.GT.AND P0, PT, R3, 0x8, P4 ;  /* 0x000000080300780c */ /* 0x000fda0002704270 */
[----:B------:R-:W-:Y:S01]  /*6450*/  @P0 STG.E.U16 desc[UR36][R8.64+0x52], R79 ;  /* 0x0000524f08000986 */ /* 0x000fe2000c101524 */
[----:B------:R-:W-:-:S13]  /*6460*/  ISETP.GT.AND P0, PT, R3, RZ, P3 ;  /* 0x000000ff0300720c */ /* 0x000fda0001f04270 */
[----:B0-----:R-:W-:Y:S02]  /*6470*/  @P0 IMAD.MOV.U32 R10, RZ, RZ, R14 ;  /* 0x000000ffff0a0224 */ /* 0x001fe400078e000e */
[----:B------:R-:W-:-:S05]  /*6480*/  @P0 IMAD.MOV.U32 R11, RZ, RZ, R15 ;  /* 0x000000ffff0b0224 */ /* 0x000fca00078e000f */
[----:B------:R0:W-:Y:S01]  /*6490*/  @P0 STG.E.U16 desc[UR36][R10.64+0x60], R80 ;  /* 0x000060500a000986 */ /* 0x0001e2000c101524 */
[----:B------:R-:W-:-:S04]  /*64a0*/  ISETP.GT.AND P0, PT, R4, 0x31, PT ;  /* 0x000000310400780c */ /* 0x000fc80003f04270 */
        /* <DEDUP_REMOVED lines=8> */
[----:B------:R-:W-:-:S05]  /*6530*/  IADD3 R12, P1, R57, R8, RZ ;  /* 0x00000008390c7210 */ /* 0x000fca0007f3e0ff */
[----:B------:R-:W-:Y:S01]  /*6540*/  IMAD.X R13, R23, 0x1, R9, P1 ;  /* 0x00000001170d7824 */ /* 0x000fe200008e0609 */
[----:B------:R-:W-:-:S13]  /*6550*/  ISETP.GT.AND P1, PT, R3, RZ, P2 ;  /* 0x000000ff0300720c */ /* 0x000fda0001724270 */
[----:B------:R-:W-:Y:S01]  /*6560*/  @P1 STG.E.U16 desc[UR36][R14.64+0x70], R84 ;  /* 0x000070540e001986 */ /* 0x000fe2000c101524 */
[----:B------:R-:W-:-:S05]  /*6570*/  IADD3 R20, P1, R57, R8, RZ ;  /* 0x0000000839147210 */ /* 0x000fca0007f3e0ff */
[----:B------:R-:W-:Y:S01]  /*6580*/  IMAD.X R21, R23, 0x1, R9, P1 ;  /* 0x0000000117157824 */ /* 0x000fe200008e0609 */
[----:B0-----:R-:W-:-:S05]  /*6590*/  IADD3 R10, P1, R57, R14, RZ ;  /* 0x0000000e390a7210 */ /* 0x001fca0007f3e0ff */
[----:B------:R-:W-:Y:S01]  /*65a0*/  IMAD.X R11, R23, 0x1, R15, P1 ;  /* 0x00000001170b7824 */ /* 0x000fe200008e060f */
[----:B------:R-:W-:-:S04]  /*65b0*/  ISETP.GT.AND P1, PT, R4, 0x39, PT ;  /* 0x000000390400780c */ /* 0x000fc80003f24270 */
[----:B------:R-:W-:-:S13]  /*65c0*/  ISETP.GT.AND P5, PT, R3, RZ, P1 ;  /* 0x000000ff0300720c */ /* 0x000fda0000fa4270 */
[----:B------:R-:W-:Y:S01]  /*65d0*/  @P5 STG.E.U16 desc[UR36][R14.64+0x72], R85 ;  /* 0x000072550e005986 */ /* 0x000fe2000c101524 */
[----:B------:R-:W-:-:S13]  /*65e0*/  ISETP.GT.AND P5, PT, R3, 0x8, P2 ;  /* 0x000000080300780c */ /* 0x000fda00017a4270 */
[----:B------:R-:W-:Y:S01]  /*65f0*/  @P5 STG.E.U16 desc[UR36][R8.64+0x70], R86 ;  /* 0x0000705608005986 */ /* 0x000fe2000c101524 */
[----:B------:R-:W-:-:S13]  /*6600*/  ISETP.GT.AND P5, PT, R3, 0x8, P1 ;  /* 0x000000080300780c */ /* 0x000fda0000fa4270 */
[----:B------:R0:W-:Y:S01]  /*6610*/  @P5 STG.E.U16 desc[UR36][R8.64+0x72], R87 ;  /* 0x0000725708005986 */ /* 0x0001e2000c101524 */
[C---:B------:R-:W-:Y:S02]  /*6620*/  ISETP.GT.AND P5, PT, R3.reuse, 0x80, P6 ;  /* 0x000000800300780c */ /* 0x040fe400037a4270 */
[----:B------:R-:W-:-:S11]  /*6630*/  ISETP.GT.AND P6, PT, R3, 0x88, P6 ;  /* 0x000000880300780c */ /* 0x000fd600037c4270 */
[----:B------:R-:W-:Y:S01]  /*6640*/  @P5 STG.E.U16 desc[UR36][R10.64], R24 ;  /* 0x000000180a005986 */ /* 0x000fe2000c101524 */
[----:B------:R-:W-:-:S04]  /*6650*/  ISETP.GT.AND P5, PT, R4, 0x1, PT ;  /* 0x000000010400780c */ /* 0x000fc80003fa4270 */
[----:B------:R-:W-:-:S13]  /*6660*/  ISETP.GT.AND P5, PT, R3, 0x80, P5 ;  /* 0x000000800300780c */ /* 0x000fda0002fa4270 */
[----:B0-----:R-:W-:Y:S02]  /*6670*/  @P5 IMAD.MOV.U32 R8, RZ, RZ, R10 ;  /* 0x000000ffff085224 */ /* 0x001fe400078e000a */
[----:B------:R-:W-:-:S05]  /*6680*/  @P5 IMAD.MOV.U32 R9, RZ, RZ, R11 ;  /* 0x000000ffff095224 */ /* 0x000fca00078e000b */
[----:B------:R0:W-:Y:S01]  /*6690*/  @P5 STG.E.U16 desc[UR36][R8.64+0x2], R25 ;  /* 0x0000021908005986 */ /* 0x0001e2000c101524 */
[----:B------:R-:W-:-:S03]  /*66a0*/  ISETP.NE.AND P5, PT, R5, RZ, PT ;  /* 0x000000ff0500720c */ /* 0x000fc60003fa5270 */
[----:B------:R-:W-:Y:S01]  /*66b0*/  @P6 STG.E.U16 desc[UR36][R12.64], R26 ;  /* 0x0000001a0c006986 */ /* 0x000fe2000c101524 */
[----:B------:R-:W-:-:S04]  /*66c0*/  ISETP.GT.AND P6, PT, R4, 0x1, PT ;  /* 0x000000010400780c */ /* 0x000fc80003fc4270 */
[----:B------:R-:W-:-:S13]  /*66d0*/  ISETP.GT.AND P6, PT, R3, 0x88, P6 ;  /* 0x000000880300780c */ /* 0x000fda00037c4270 */
[----:B------:R-:W-:Y:S01]  /*66e0*/  @P6 STG.E.U16 desc[UR36][R20.64+0x2], R27 ;  /* 0x0000021b14006986 */ /* 0x000fe2000c101524 */
[----:B------:R-:W-:-:S04]  /*66f0*/  ISETP.GT.AND P6, PT, R4, 0x8, PT ;  /* 0x000000080400780c */ /* 0x000fc80003fc4270 */
[----:B------:R-:W-:-:S13]  /*6700*/  ISETP.GT.AND P6, PT, R3, 0x80, P6 ;  /* 0x000000800300780c */ /* 0x000fda00037c4270 */
[----:B0-----:R-:W-:Y:S01]  /*6710*/  @P6 IMAD.MOV.U32 R8, RZ, RZ, R10 ;  /* 0x000000ffff086224 */ /* 0x001fe200078e000a */
[----:B------:R-:W-:-:S05]  /*6720*/  @P6 MOV R9, R11 ;  /* 0x0000000b00096202 */ /* 0x000fca0000000f00 */
[----:B------:R0:W-:Y:S01]  /*6730*/  @P6 STG.E.U16 desc[UR36][R8.64+0x10], R28 ;  /* 0x0000101c08006986 */ /* 0x0001e2000c101524 */
[----:B------:R-:W-:-:S04]  /*6740*/  ISETP.GT.AND P6, PT, R4, 0x9, PT ;  /* 0x000000090400780c */ /* 0x000fc80003fc4270 */
[----:B------:R-:W-:-:S13]  /*6750*/  ISETP.GT.AND P6, PT, R3, 0x80, P6 ;  /* 0x000000800300780c */ /* 0x000fda00037c4270 */
[----:B0-----:R-:W-:Y:S02]  /*6760*/  @P6 IMAD.MOV.U32 R8, RZ, RZ, R10 ;  /* 0x000000ffff086224 */ /* 0x001fe400078e000a */
[----:B------:R-:W-:-:S05]  /*6770*/  @P6 IMAD.MOV.U32 R9, RZ, RZ, R11 ;  /* 0x000000ffff096224 */ /* 0x000fca00078e000b */
[----:B------:R0:W-:Y:S01]  /*6780*/  @P6 STG.E.U16 desc[UR36][R8.64+0x12], R29 ;  /* 0x0000121d08006986 */ /* 0x0001e2000c101524 */
[----:B------:R-:W-:-:S04]  /*6790*/  ISETP.GT.AND P6, PT, R4, 0x8, PT ;  /* 0x000000080400780c */ /* 0x000fc80003fc4270 */
[----:B------:R-:W-:-:S13]  /*67a0*/  ISETP.GT.AND P6, PT, R3, 0x88, P6 ;  /* 0x000000880300780c */ /* 0x000fda00037c4270 */
[----:B------:R-:W-:Y:S01]  /*67b0*/  @P6 STG.E.U16 desc[UR36][R6.64+0x10], R30 ;  /* 0x0000101e06006986 */ /* 0x000fe2000c101524 */
[----:B------:R-:W-:-:S04]  /*67c0*/  ISETP.GT.AND P6, PT, R4, 0x9, PT ;  /* 0x000000090400780c */ /* 0x000fc80003fc4270 */
[----:B------:R-:W-:-:S13]  /*67d0*/  ISETP.GT.AND P6, PT, R3, 0x88, P6 ;  /* 0x000000880300780c */ /* 0x000fda00037c4270 */
[----:B------:R-:W-:Y:S01]  /*67e0*/  @P6 STG.E.U16 desc[UR36][R6.64+0x12], R31 ;  /* 0x0000121f06006986 */ /* 0x000fe2000c101524 */
[----:B------:R-:W-:-:S04]  /*67f0*/  ISETP.GT.AND P6, PT, R4, 0x10, PT ;  /* 0x000000100400780c */ /* 0x000fc80003fc4270 */
[----:B------:R-:W-:-:S13]  /*6800*/  ISETP.GT.AND P6, PT, R3, 0x80, P6 ;  /* 0x000000800300780c */ /* 0x000fda00037c4270 */
[----:B0-----:R-:W-:Y:S02]  /*6810*/  @P6 IMAD.MOV.U32 R8, RZ, RZ, R10 ;  /* 0x000000ffff086224 */ /* 0x001fe400078e000a */
[----:B------:R-:W-:-:S05]  /*6820*/  @P6 IMAD.MOV.U32 R9, RZ, RZ, R11 ;  /* 0x000000ffff096224 */ /* 0x000fca00078e000b */
        /* <DEDUP_REMOVED lines=37> */
[----:B------:R-:W-:Y:S01]  /*6a80*/  @P6 STG.E.U16 desc[UR36][R8.64+0x42], R41 ;  /* 0x0000422908006986 */ /* 0x000fe2000c101524 */
[----:B------:R-:W-:-:S04]  /*6a90*/  ISETP.GT.AND P6, PT, R4, 0x20, PT ;  /* 0x000000200400780c */ /* 0x000fc80003fc4270 */
[----:B------:R-:W-:-:S13]  /*6aa0*/  ISETP.GT.AND P6, PT, R3, 0x88, P6 ;  /* 0x000000880300780c */ /* 0x000fda00037c4270 */
[----:B------:R-:W-:Y:S01]  /*6ab0*/  @P6 STG.E.U16 desc[UR36][R6.64+0x40], R42 ;  /* 0x0000402a06006986 */ /* 0x000fe2000c101524 */
[----:B------:R-:W-:-:S04]  /*6ac0*/  ISETP.GT.AND P6, PT, R4, 0x21, PT ;  /* 0x000000210400780c */ /* 0x000fc80003fc4270 */
[----:B------:R-:W-:-:S13]  /*6ad0*/  ISETP.GT.AND P6, PT, R3, 0x88, P6 ;  /* 0x000000880300780c */ /* 0x000fda00037c4270 */
[----:B------:R-:W-:Y:S02]  /*6ae0*/  @P6 IMAD.MOV.U32 R4, RZ, RZ, R6 ;  /* 0x000000ffff046224 */ /* 0x000fe400078e0006 */
[----:B------:R-:W-:-:S05]  /*6af0*/  @P6 IMAD.MOV.U32 R5, RZ, RZ, R7 ;  /* 0x000000ffff056224 */ /* 0x000fca00078e0007 */
[----:B------:R0:W-:Y:S01]  /*6b00*/  @P6 STG.E.U16 desc[UR36][R4.64+0x42], R43 ;  /* 0x0000422b04006986 */ /* 0x0001e2000c101524 */
[C---:B------:R-:W-:Y:S02]  /*6b10*/  ISETP.GT.AND P6, PT, R3.reuse, 0x80, P5 ;  /* 0x000000800300780c */ /* 0x040fe40002fc4270 */
[----:B------:R-:W-:-:S11]  /*6b20*/  ISETP.GT.AND P5, PT, R3, 0x88, P5 ;  /* 0x000000880300780c */ /* 0x000fd60002fa4270 */
[----:B0-----:R-:W-:Y:S02]  /*6b30*/  @P6 IMAD.MOV.U32 R4, RZ, RZ, R10 ;  /* 0x000000ffff046224 */ /* 0x001fe400078e000a */
[----:B------:R-:W-:-:S05]  /*6b40*/  @P6 IMAD.MOV.U32 R5, RZ, RZ, R11 ;  /* 0x000000ffff056224 */ /* 0x000fca00078e000b */
[----:B------:R0:W-:Y:S01]  /*6b50*/  @P6 STG.E.U16 desc[UR36][R4.64+0x50], R44 ;  /* 0x0000502c04006986 */ /* 0x0001e2000c101524 */
[C---:B------:R-:W-:Y:S02]  /*6b60*/  ISETP.GT.AND P6, PT, R3.reuse, 0x80, P4 ;  /* 0x000000800300780c */ /* 0x040fe400027c4270 */
[----:B------:R-:W-:-:S11]  /*6b70*/  ISETP.GT.AND P4, PT, R3, 0x88, P4 ;  /* 0x000000880300780c */ /* 0x000fd60002784270 */
[----:B0-----:R-:W-:Y:S02]  /*6b80*/  @P6 IMAD.MOV.U32 R4, RZ, RZ, R10 ;  /* 0x000000ffff046224 */ /* 0x001fe400078e000a */
[----:B------:R-:W-:-:S05]  /*6b90*/  @P6 IMAD.MOV.U32 R5, RZ, RZ, R11 ;  /* 0x000000ffff056224 */ /* 0x000fca00078e000b */
[----:B------:R0:W-:Y:S02]  /*6ba0*/  @P6 STG.E.U16 desc[UR36][R4.64+0x52], R45 ;  /* 0x0000522d04006986 */ /* 0x0001e4000c101524 */
[----:B0-----:R-:W-:Y:S02]  /*6bb0*/  @P5 IMAD.MOV.U32 R4, RZ, RZ, R6 ;  /* 0x000000ffff045224 */ /* 0x001fe400078e0006 */
[----:B------:R-:W-:-:S05]  /*6bc0*/  @P5 IMAD.MOV.U32 R5, RZ, RZ, R7 ;  /* 0x000000ffff055224 */ /* 0x000fca00078e0007 */
[----:B------:R0:W-:Y:S01]  /*6bd0*/  @P5 STG.E.U16 desc[UR36][R4.64+0x50], R46 ;  /* 0x0000502e04005986 */ /* 0x0001e2000c101524 */
[C---:B------:R-:W-:Y:S02]  /*6be0*/  ISETP.GT.AND P5, PT, R3.reuse, 0x80, P3 ;  /* 0x000000800300780c */ /* 0x040fe40001fa4270 */
[----:B------:R-:W-:Y:S01]  /*6bf0*/  ISETP.GT.AND P3, PT, R3, 0x88, P3 ;  /* 0x000000880300780c */ /* 0x000fe20001f64270 */
[----:B0-----:R-:W-:Y:S02]  /*6c00*/  @P4 IMAD.MOV.U32 R4, RZ, RZ, R6 ;  /* 0x000000ffff044224 */ /* 0x001fe400078e0006 */
[----:B------:R-:W-:-:S05]  /*6c10*/  @P4 IMAD.MOV.U32 R5, RZ, RZ, R7 ;  /* 0x000000ffff054224 */ /* 0x000fca00078e0007 */
[----:B------:R0:W-:Y:S01]  /*6c20*/  @P4 STG.E.U16 desc[UR36][R4.64+0x52], R47 ;  /* 0x0000522f04004986 */ /* 0x0001e2000c101524 */
[C---:B------:R-:W-:Y:S02]  /*6c30*/  ISETP.GT.AND P4, PT, R3.reuse, 0x80, P0 ;  /* 0x000000800300780c */ /* 0x040fe40000784270 */
[----:B------:R-:W-:Y:S01]  /*6c40*/  ISETP.GT.AND P0, PT, R3, 0x88, P0 ;  /* 0x000000880300780c */ /* 0x000fe20000704270 */
[----:B0-----:R-:W-:Y:S01]  /*6c50*/  @P5 IMAD.MOV.U32 R4, RZ, RZ, R10 ;  /* 0x000000ffff045224 */ /* 0x001fe200078e000a */
[----:B------:R-:W-:-:S05]  /*6c60*/  @P5 MOV R5, R11 ;  /* 0x0000000b00055202 */ /* 0x000fca0000000f00 */
        /* <DEDUP_REMOVED lines=8> */
[----:B0-----:R-:W-:Y:S02]  /*6cf0*/  @P3 IMAD.MOV.U32 R4, RZ, RZ, R6 ;  /* 0x000000ffff043224 */ /* 0x001fe400078e0006 */
[----:B------:R-:W-:-:S05]  /*6d00*/  @P3 IMAD.MOV.U32 R5, RZ, RZ, R7 ;  /* 0x000000ffff053224 */ /* 0x000fca00078e0007 */
[----:B------:R0:W-:Y:S02]  /*6d10*/  @P3 STG.E.U16 desc[UR36][R4.64+0x60], R50 ;  /* 0x0000603204003986 */ /* 0x0001e4000c101524 */
[----:B0-----:R-:W-:Y:S02]  /*6d20*/  @P0 IMAD.MOV.U32 R4, RZ, RZ, R6 ;  /* 0x000000ffff040224 */ /* 0x001fe400078e0006 */
[----:B------:R-:W-:-:S05]  /*6d30*/  @P0 IMAD.MOV.U32 R5, RZ, RZ, R7 ;  /* 0x000000ffff050224 */ /* 0x000fca00078e0007 */
[----:B------:R0:W-:Y:S02]  /*6d40*/  @P0 STG.E.U16 desc[UR36][R4.64+0x62], R51 ;  /* 0x0000623304000986 */ /* 0x0001e4000c101524 */
[----:B0-----:R-:W-:Y:S02]  /*6d50*/  @P5 IMAD.MOV.U32 R4, RZ, RZ, R10 ;  /* 0x000000ffff045224 */ /* 0x001fe400078e000a */
[----:B------:R-:W-:-:S05]  /*6d60*/  @P5 IMAD.MOV.U32 R5, RZ, RZ, R11 ;  /* 0x000000ffff055224 */ /* 0x000fca00078e000b */
[----:B------:R0:W-:Y:S04]  /*6d70*/  @P5 STG.E.U16 desc[UR36][R4.64+0x70], R52 ;  /* 0x0000703404005986 */ /* 0x0001e8000c101524 */
[----:B------:R1:W-:Y:S01]  /*6d80*/  @P4 STG.E.U16 desc[UR36][R10.64+0x72], R53 ;  /* 0x000072350a004986 */ /* 0x0003e2000c101524 */
[----:B0-----:R-:W-:Y:S02]  /*6d90*/  @P2 IMAD.MOV.U32 R4, RZ, RZ, R6 ;  /* 0x000000ffff042224 */ /* 0x001fe400078e0006 */
[----:B------:R-:W-:-:S05]  /*6da0*/  @P2 IMAD.MOV.U32 R5, RZ, RZ, R7 ;  /* 0x000000ffff052224 */ /* 0x000fca00078e0007 */
[----:B------:R1:W-:Y:S04]  /*6db0*/  @P2 STG.E.U16 desc[UR36][R4.64+0x70], R54 ;  /* 0x0000703604002986 */ /* 0x0003e8000c101524 */
[----:B------:R1:W-:Y:S02]  /*6dc0*/  @P1 STG.E.U16 desc[UR36][R6.64+0x72], R55 ;  /* 0x0000723706001986 */ /* 0x0003e4000c101524 */
.L_x_152:
[----:B------:R-:W-:Y:S05]  /*6dd0*/  BSYNC B0 ;  /* 0x0000000000007941 */ /* 0x000fea0003800000 */
.L_x_28:
[----:B------:R-:W-:Y:S01]  /*6de0*/  ULDC UR4, c[0x0][0xc] ;  /* 0x0000030000047ab9 */ /* 0x000fe20000000800 */
[----:B------:R-:W-:Y:S01]  /*6df0*/  ULDC UR5, c[0x0][0x10] ;  /* 0x0000040000057ab9 */ /* 0x000fe20000000800 */
[----:B------:R-:W2:Y:S01]  /*6e00*/  LDC R3, c[0x0][0x14] ;  /* 0x00000500ff037b82 */ /* 0x000ea20000000800 */
[----:B------:R-:W-:Y:S01]  /*6e10*/  UIMAD.WIDE.U32 UR4, UR4, UR5, URZ ;  /* 0x00000005040472a5 */ /* 0x000fe2000f8e003f */
[----:B------:R-:W-:Y:S02]  /*6e20*/  IMAD.MOV.U32 R90, RZ, RZ, -0x1 ;  /* 0xffffffffff5a7424 */ /* 0x000fe400078e00ff */
[----:B------:R-:W-:-:S03]  /*6e30*/  IMAD.MOV.U32 R23, RZ, RZ, -0x1 ;  /* 0xffffffffff177424 */ /* 0x000fc600078e00ff */
[----:B--2---:R-:W-:-:S04]  /*6e40*/  IMAD.WIDE.U32 R16, R3, UR4, R16 ;  /* 0x0000000403107c25 */ /* 0x004fc8000f8e0010 */
[----:B------:R-:W-:Y:S01]  /*6e50*/  IMAD R3, R3, UR5, RZ ;  /* 0x0000000503037c24 */ /* 0x000fe2000f8e02ff */
[----:B------:R-:W-:Y:S02]  /*6e60*/  ULDC.64 UR4, c[0x0][0x650] ;  /* 0x0001940000047ab9 */ /* 0x000fe40000000a00 */
[----:B------:R-:W-:Y:S01]  /*6e70*/  ISETP.GE.U32.AND P0, PT, R16, UR4, PT ;  /* 0x0000000410007c0c */ /* 0x000fe2000bf06070 */
[--C-:B------:R-:W-:Y:S01]  /*6e80*/  IMAD.IADD R17, R17, 0x1, R3.reuse ;  /* 0x0000000111117824 */ /* 0x100fe200078e0203 */
[----:B------:R-:W-:-:S04]  /*6e90*/  PRMT R3, RZ, 0x7610, R3 ;  /* 0x00007610ff037816 */ /* 0x000fc80000000003 */
[----:B------:R-:W-:-:S13]  /*6ea0*/  ISETP.GE.U32.AND.EX P0, PT, R17, UR5, PT, P0 ;  /* 0x0000000511007c0c */ /* 0x000fda000bf06100 */
[----:B------:R-:W-:Y:S05]  /*6eb0*/  @P0 BRA `(.L_x_153) ;  /* 0x0000000400640947 */ /* 0x000fea0003800000 */
[----:B0-----:R-:W0:Y:S01]  /*6ec0*/  S2R R12, SR_CTAID.X ;  /* 0x00000000000c7919 */ /* 0x001e220000002500 */
[----:B-1--4-:R-:W1:Y:S01]  /*6ed0*/  LDC.64 R10, c[0x0][0x628] ;  /* 0x00018a00ff0a7b82 */ /* 0x012e620000000a00 */
[----:B------:R-:W-:Y:S01]  /*6ee0*/  ULDC UR4, c[0x0][0x150] ;  /* 0x0000540000047ab9 */ /* 0x000fe20000000800 */
[----:B------:R-:W-:Y:S01]  /*6ef0*/  IMAD.MOV.U32 R8, RZ, RZ, R16 ;  /* 0x000000ffff087224 */ /* 0x000fe200078e0010 */
[----:B------:R-:W2:Y:S01]  /*6f00*/  S2R R24, SR_CTAID.Y ;  /* 0x0000000000187919 */ /* 0x000ea20000002600 */
[----:B------:R-:W-:-:S04]  /*6f10*/  IMAD.MOV.U32 R9, RZ, RZ, R17 ;  /* 0x000000ffff097224 */ /* 0x000fc800078e0011 */
[----:B------:R-:W4:Y:S08]  /*6f20*/  LDC R21, c[0x0][0x144] ;  /* 0x00005100ff157b82 */ /* 0x000f300000000800 */
[----:B------:R-:W2:Y:S08]  /*6f30*/  LDC R0, c[0x0][0x630] ;  /* 0x00018c00ff007b82 */ /* 0x000eb00000000800 */
[----:B------:R-:W2:Y:S01]  /*6f40*/  LDC.64 R14, c[0x0][0x620] ;  /* 0x00018800ff0e7b82 */ /* 0x000ea20000000a00 */
[----:B-1----:R-:W-:-:S04]  /*6f50*/  ISETP.NE.U32.AND P0, PT, R10, RZ, PT ;  /* 0x000000ff0a00720c */ /* 0x002fc80003f05070 */
[----:B------:R-:W-:Y:S02]  /*6f60*/  ISETP.NE.AND.EX P0, PT, R11, RZ, PT, P0 ;  /* 0x000000ff0b00720c */ /* 0x000fe40003f05300 */
[----:B0-----:R-:W-:-:S05]  /*6f70*/  I2FP.F32.U32 R3, R12 ;  /* 0x0000000c00037245 */ /* 0x001fca0000201000 */
[----:B------:R-:W-:-:S04]  /*6f80*/  FMUL R3, R3, UR4 ;  /* 0x0000000403037c20 */ /* 0x000fc80008400000 */
[----:B------:R0:W1:Y:S02]  /*6f90*/  F2I.U32.TRUNC.NTZ R20, R3 ;  /* 0x0000000300147305 */ /* 0x000064000020f000 */
[----:B----4-:R-:W-:Y:S05]  /*6fa0*/  @!P0 BRA `(.L_x_154) ;  /* 0x0000000000288947 */ /* 0x010fea0003800000 */
[----:B0-----:R-:W0:Y:S02]  /*6fb0*/  LDC R3, c[0x0][0x634] ;  /* 0x00018d00ff037b82 */ /* 0x001e240000000800 */
        /* <DEDUP_REMOVED lines=9> */
.L_x_154:
[----:B------:R-:W4:Y:S01]  /*7050*/  LDC.64 R28, c[0x0][0x640] ;  /* 0x00019000ff1c7b82 */ /* 0x000f220000000a00 */
[-CC-:B--2---:R-:W-:Y:S01]  /*7060*/  SHF.R.U64 R23, R8, R0.reuse, R9.reuse ;  /* 0x0000000008177219 */ /* 0x184fe20000001209 */
[----:B-1----:R-:W-:Y:S01]  /*7070*/  IMAD.MOV R20, RZ, RZ, -R20 ;  /* 0x000000ffff147224 */ /* 0x002fe200078e0a14 */
[----:B------:R-:W-:Y:S01]  /*7080*/  SHF.R.U32.HI R0, RZ, R0, R9 ;  /* 0x00000000ff007219 */ /* 0x000fe20000011609 */
[----:B------:R-:W-:Y:S01]  /*7090*/  ULDC UR4, c[0x0][0x154] ;  /* 0x0000550000047ab9 */ /* 0x000fe20000000800 */
[----:B0-----:R-:W-:Y:S01]  /*70a0*/  IADD3 R3, P0, RZ, -R23, RZ ;  /* 0x80000017ff037210 */ /* 0x001fe20007f1e0ff */
[----:B------:R-:W-:Y:S02]  /*70b0*/  IMAD R21, R21, R20, R12 ;  /* 0x0000001415157224 */ /* 0x000fe400078e020c */
[----:B------:R-:W0:Y:S01]  /*70c0*/  LDC R6, c[0x0][0x618] ;  /* 0x00018600ff067b82 */ /* 0x000e220000000800 */
[----:B------:R-:W-:Y:S02]  /*70d0*/  IMAD.MOV.U32 R7, RZ, RZ, 0x1 ;  /* 0x00000001ff077424 */ /* 0x000fe400078e00ff */
[----:B------:R-:W-:-:S04]  /*70e0*/  IMAD.X R5, RZ, RZ, ~R0, P0 ;  /* 0x000000ffff057224 */ /* 0x000fc800000e0e00 */
[-C--:B------:R-:W-:Y:S01]  /*70f0*/  IMAD R0, R5, R14.reuse, RZ ;  /* 0x0000000e05007224 */ /* 0x080fe200078e02ff */
[----:B------:R-:W1:Y:S01]  /*7100*/  LDC R8, c[0x0][0x608] ;  /* 0x00018200ff087b82 */ /* 0x000e620000000800 */
[----:B------:R-:W-:-:S04]  /*7110*/  IMAD.WIDE.U32 R4, R3, R14, R16 ;  /* 0x0000000e03047225 */ /* 0x000fc800078e0010 */
[----:B------:R-:W-:Y:S01]  /*7120*/  IMAD R3, R3, R15, R0 ;  /* 0x0000000f03037224 */ /* 0x000fe200078e0200 */
[----:B------:R-:W-:Y:S02]  /*7130*/  I2FP.F32.U32 R0, R24 ;  /* 0x0000001800007245 */ /* 0x000fe40000201000 */
[----:B------:R-:W2:Y:S01]  /*7140*/  LDC R26, c[0x0][0x658] ;  /* 0x00019600ff1a7b82 */ /* 0x000ea20000000800 */
[----:B------:R-:W-:Y:S01]  /*7150*/  IMAD.IADD R3, R5, 0x1, R3 ;  /* 0x0000000105037824 */ /* 0x000fe200078e0203 */
[----:B----4-:R-:W-:Y:S01]  /*7160*/  ISETP.NE.U32.AND P0, PT, R28, RZ, PT ;  /* 0x000000ff1c00720c */ /* 0x010fe20003f05070 */
[----:B------:R-:W-:Y:S01]  /*7170*/  FMUL R0, R0, UR4 ;  /* 0x0000000400007c20 */ /* 0x000fe20008400000 */
[----:B------:R-:W-:Y:S02]  /*7180*/  IMAD.MOV.U32 R5, RZ, RZ, -0x1 ;  /* 0xffffffffff057424 */ /* 0x000fe400078e00ff */
[----:B------:R-:W-:Y:S01]  /*7190*/  ISETP.NE.AND.EX P0, PT, R29, RZ, PT, P0 ;  /* 0x000000ff1d00720c */ /* 0x000fe20003f05300 */
[----:B------:R4:W2:Y:S01]  /*71a0*/  F2I.U32.TRUNC.NTZ R13, R0 ;  /* 0x00000000000d7305 */ /* 0x0008a2000020f000 */
[----:B------:R-:W3:Y:S01]  /*71b0*/  LDC R15, c[0x0][0x148] ;  /* 0x00005200ff0f7b82 */ /* 0x000ee20000000800 */
[----:B0-----:R-:W-:-:S02]  /*71c0*/  SHF.R.U64 R12, R4, R6, R3 ;  /* 0x00000006040c7219 */ /* 0x001fc40000001203 */
[----:B------:R-:W-:-:S05]  /*71d0*/  SHF.R.U32.HI R3, RZ, R6, R3 ;  /* 0x00000006ff037219 */ /* 0x000fca0000011603 */
[----:B------:R-:W0:Y:S01]  /*71e0*/  LDC R20, c[0x0][0x600] ;  /* 0x00018000ff147b82 */ /* 0x000e220000000800 */
[-CC-:B-1----:R-:W-:Y:S02]  /*71f0*/  SHF.R.U64 R10, R12, R8.reuse, R3.reuse ;  /* 0x000000080c0a7219 */ /* 0x182fe40000001203 */
[----:B------:R-:W-:-:S05]  /*7200*/  SHF.R.U32.HI R3, RZ, R8, R3 ;  /* 0x00000008ff037219 */ /* 0x000fca0000011603 */
[----:B------:R-:W1:Y:S01]  /*7210*/  LDC R27, c[0x0][0x648] ;  /* 0x00019200ff1b7b82 */ /* 0x000e620000000800 */
[-C--:B--2---:R-:W-:Y:S02]  /*7220*/  SHF.L.U32 R4, R5, R26.reuse, RZ ;  /* 0x0000001a05047219 */ /* 0x084fe400000006ff */
[-CC-:B------:R-:W-:Y:S02]  /*7230*/  SHF.R.U64 R14, R10, R26.reuse, R3.reuse ;  /* 0x0000001a0a0e7219 */ /* 0x180fe40000001203 */
[----:B------:R-:W-:Y:S02]  /*7240*/  SHF.R.U32.HI R5, RZ, R26, R3 ;  /* 0x0000001aff057219 */ /* 0x000fe40000011603 */
[----:B------:R-:W-:Y:S01]  /*7250*/  LOP3.LUT R25, RZ, R4, RZ, 0x33, !PT ;  /* 0x00000004ff197212 */ /* 0x000fe200078e33ff */
[----:B------:R-:W2:Y:S01]  /*7260*/  LDC R30, c[0x0][0x638] ;  /* 0x00018e00ff1e7b82 */ /* 0x000ea20000000800 */
[----:B------:R-:W-:Y:S01]  /*7270*/  SHF.L.U32 R26, R7, R26, RZ ;  /* 0x0000001a071a7219 */ /* 0x000fe200000006ff */
[----:B------:R-:W-:-:S06]  /*7280*/  IMAD.MOV.U32 R4, RZ, RZ, R14 ;  /* 0x000000ffff047224 */ /* 0x000fcc00078e000e */
[----:B------:R-:W0:Y:S01]  /*7290*/  LDC R31, c[0x0][0x610] ;  /* 0x00018400ff1f7b82 */ /* 0x000e220000000800 */
[----:B----4-:R-:W-:Y:S05]  /*72a0*/  @!P0 BRA `(.L_x_155) ;  /* 0x0000000000288947 */ /* 0x010fea0003800000 */
[----:B------:R-:W4:Y:S02]  /*72b0*/  LDC R3, c[0x0][0x64c] ;  /* 0x00019300ff037b82 */ /* 0x000f240000000800 */
[----:B----4-:R-:W-:-:S05]  /*72c0*/  IADD3 R3, P0, R14, R3, RZ ;  /* 0x000000030e037210 */ /* 0x010fca0007f1e0ff */
[----:B------:R-:W-:-:S04]  /*72d0*/  IMAD.X R11, RZ, RZ, R5, P0 ;  /* 0x000000ffff0b7224 */ /* 0x000fc800000e0605 */
[----:B------:R-:W-:-:S04]  /*72e0*/  IMAD.WIDE.U32 R4, R11, R28, RZ ;  /* 0x0000001c0b047225 */ /* 0x000fc800078e00ff */
[----:B------:R-:W-:-:S04]  /*72f0*/  IMAD.WIDE.U32 R6, P0, R3, R29, R4 ;  /* 0x0000001d03067225 */ /* 0x000fc80007800004 */
[----:B------:R-:W-:Y:S01]  /*7300*/  IMAD.WIDE.U32 R4, R3, R28, RZ ;  /* 0x0000001c03047225 */ /* 0x000fe200078e00ff */
[----:B------:R-:W-:-:S03]  /*7310*/  IADD3.X R9, RZ, RZ, RZ, P0, !PT ;  /* 0x000000ffff097210 */ /* 0x000fc600007fe4ff */
[----:B------:R-:W-:Y:S01]  /*7320*/  IMAD.MOV.U32 R8, RZ, RZ, R7 ;  /* 0x000000ffff087224 */ /* 0x000fe200078e0007 */
[----:B------:R-:W-:-:S05]  /*7330*/  IADD3 RZ, P0, R5, R6, RZ ;  /* 0x0000000605ff7210 */ /* 0x000fca0007f1e0ff */
[----:B------:R-:W-:-:S08]  /*7340*/  IMAD.WIDE.U32.X R4, R11, R29, R8, P0 ;  /* 0x0000001d0b047225 */ /* 0x000fd000000e0408 */
.L_x_155:
[----:B------:R-:W-:Y:S01]  /*7350*/  ISETP.NE.AND P0, PT, R2, 0x1, PT ;  /* 0x000000010200780c */ /* 0x000fe20003f05270 */
[----:B0-----:R-:W-:Y:S01]  /*7360*/  VIADD R7, R20, 0xffffffff ;  /* 0xffffffff14077836 */ /* 0x001fe20000000000 */
[----:B-1----:R-:W-:Y:S01]  /*7370*/  SHF.R.U64 R0, R4, R27, R5 ;  /* 0x0000001b04007219 */ /* 0x002fe20000001205 */
[----:B------:R-:W-:Y:S01]  /*7380*/  IMAD.MOV R13, RZ, RZ, -R13 ;  /* 0x000000ffff0d7224 */ /* 0x000fe200078e0a0d */
[----:B------:R-:W-:Y:S01]  /*7390*/  LOP3.LUT R5, R10, R25, RZ, 0xc0, !PT ;  /* 0x000000190a057212 */ /* 0x000fe200078ec0ff */
[----:B------:R-:W-:Y:S01]  /*73a0*/  IMAD.MOV.U32 R4, RZ, RZ, 0x1 ;  /* 0x00000001ff047424 */ /* 0x000fe200078e00ff */
[----:B------:R-:W-:Y:S01]  /*73b0*/  LOP3.LUT R12, R12, R7, RZ, 0xc0, !PT ;  /* 0x000000070c0c7212 */ /* 0x000fe200078ec0ff */
[----:B------:R-:W-:Y:S02]  /*73c0*/  IMAD.MOV R3, RZ, RZ, -R0 ;  /* 0x000000ffff037224 */ /* 0x000fe400078e0a00 */
[----:B------:R-:W-:Y:S02]  /*73d0*/  IMAD R0, R26, R0, R5 ;  /* 0x000000001a007224 */ /* 0x000fe400078e0205 */
[----:B--2---:R-:W-:-:S02]  /*73e0*/  IMAD R3, R3, R30, R14 ;  /* 0x0000001e03037224 */ /* 0x004fc400078e020e */
[----:B---3--:R-:W-:Y:S02]  /*73f0*/  @P0 IMAD R21, R15, R13, R24 ;  /* 0x0000000d0f150224 */ /* 0x008fe400078e0218 */
[----:B------:R-:W-:Y:S01]  /*7400*/  IMAD R5, R3, R20, R12 ;  /* 0x0000001403057224 */ /* 0x000fe200078e020c */
[----:B------:R-:W-:Y:S01]  /*7410*/  PRMT R3, R4, 0x7610, R3 ;  /* 0x0000761004037816 */ /* 0x000fe20000000003 */
[----:B------:R-:W-:-:S05]  /*7420*/  IMAD R0, R0, R31, R21 ;  /* 0x0000001f00007224 */ /* 0x000fca00078e0215 */
[----:B------:R-:W-:Y:S02]  /*7430*/  SEL R90, R5, R0, !P0 ;  /* 0x00000000055a7207 */ /* 0x000fe40004000000 */
[----:B------:R-:W-:-:S07]  /*7440*/  SEL R0, R0, R5, !P0 ;  /* 0x0000000500007207 */ /* 0x000fce0004000000 */
.L_x_153:
[----:B------:R-:W-:Y:S01]  /*7450*/  LOP3.LUT P0, RZ, R3, 0xff, RZ, 0xc0, !PT ;  /* 0x000000ff03ff7812 */ /* 0x000fe2000780c0ff */
[----:B------:R-:W-:-:S12]  /*7460*/  IMAD.MOV.U32 R94, RZ, RZ, R0 ;  /* 0x000000ffff5e7224 */ /* 0x000fd800078e0000 */
[----:B------:R-:W-:Y:S05]  /*7470*/  @P0 BRA `(.L_x_156) ;  /* 0xffffff9800a80947 */ /* 0x000fea000383ffff */
[----:B------:R-:W-:Y:S05]  /*7480*/  EXIT ;  /* 0x000000000000794d */ /* 0x000fea0003800000 */
.L_x_3:
[----:B0-----:R-:W-:Y:S01]  /*7490*/  ULDC.64 UR4, c[0x0][0x650] ;  /* 0x0001940000047ab9 */ /* 0x001fe20000000a00 */
        /* <DEDUP_REMOVED lines=25> */
.L_x_158:
[--C-:B------:R-:W-:Y:S01]  /*7630*/  SHF.R.U64 R12, R10, R14, R11.reuse ;  /* 0x0000000e0a0c7219 */ /* 0x100fe2000000120b */
[----:B------:R-:W0:Y:S01]  /*7640*/  LDC R22, c[0x0][0x618] ;  /* 0x00018600ff167b82 */ /* 0x000e220000000800 */
[----:B------:R-:W-:Y:S01]  /*7650*/  I2FP.F32.U32 R6, R4 ;  /* 0x0000000400067245 */ /* 0x000fe20000201000 */
[----:B------:R-:W-:Y:S01]  /*7660*/  ULDC UR4, c[0x0][0x150] ;  /* 0x0000540000047ab9 */ /* 0x000fe20000000800 */
[----:B------:R-:W-:Y:S02]  /*7670*/  SHF.R.U32.HI R5, RZ, R14, R11 ;  /* 0x0000000eff057219 */ /* 0x000fe4000001160b */
[----:B------:R-:W-:Y:S01]  /*7680*/  IADD3 R9, P0, RZ, -R12, RZ ;  /* 0x8000000cff097210 */ /* 0x000fe20007f1e0ff */
[----:B------:R-:W-:Y:S01]  /*7690*/  FMUL R11, R6, UR4 ;  /* 0x00000004060b7c20 */ /* 0x000fe20008400000 */
[----:B------:R-:W-:Y:S01]  /*76a0*/  ULDC UR4, c[0x0][0x154] ;  /* 0x0000550000047ab9 */ /* 0x000fe20000000800 */
[----:B------:R-:W1:Y:S02]  /*76b0*/  LDC.64 R24, c[0x0][0x640] ;  /* 0x00019000ff187b82 */ /* 0x000e640000000a00 */
[----:B------:R-:W-:-:S02]  /*76c0*/  IMAD.X R5, RZ, RZ, ~R5, P0 ;  /* 0x000000ffff057224 */ /* 0x000fc400000e0e05 */
[----:B------:R-:W2:Y:S01]  /*76d0*/  F2I.U32.TRUNC.NTZ R11, R11 ;  /* 0x0000000b000b7305 */ /* 0x000ea2000020f000 */
[----:B------:R-:W-:-:S03]  /*76e0*/  IMAD.WIDE.U32 R6, R9, R20, R16 ;  /* 0x0000001409067225 */ /* 0x000fc600078e0010 */
[----:B------:R-:W3:Y:S01]  /*76f0*/  LDC R13, c[0x0][0x144] ;  /* 0x00005100ff0d7b82 */ /* 0x000ee20000000800 */
[----:B------:R-:W-:-:S04]  /*7700*/  IMAD R8, R5, R20, RZ ;  /* 0x0000001405087224 */ /* 0x000fc800078e02ff */
[----:B------:R-:W-:Y:S02]  /*7710*/  IMAD R5, R9, R21, R8 ;  /* 0x0000001509057224 */ /* 0x000fe400078e0208 */
[----:B------:R-:W-:Y:S01]  /*7720*/  IMAD.MOV.U32 R8, RZ, RZ, -0x1 ;  /* 0xffffffffff087424 */ /* 0x000fe200078e00ff */
[----:B------:R-:W4:Y:S01]  /*7730*/  LDC R14, c[0x0][0x608] ;  /* 0x00018200ff0e7b82 */ /* 0x000f220000000800 */
[----:B------:R-:W-:Y:S01]  /*7740*/  IMAD.IADD R5, R7, 0x1, R5 ;  /* 0x0000000107057824 */ /* 0x000fe200078e0205 */
[----:B------:R-:W-:-:S04]  /*7750*/  I2FP.F32.U32 R7, R3 ;  /* 0x0000000300077245 */ /* 0x000fc80000201000 */
[-C--:B0-----:R-:W-:Y:S01]  /*7760*/  SHF.R.U64 R10, R6, R22.reuse, R5 ;  /* 0x00000016060a7219 */ /* 0x081fe20000001205 */
[----:B--2---:R-:W-:Y:S01]  /*7770*/  IMAD.MOV R6, RZ, RZ, -R11 ;  /* 0x000000ffff067224 */ /* 0x004fe200078e0a0b */
[----:B------:R-:W0:Y:S01]  /*7780*/  LDC R9, c[0x0][0x658] ;  /* 0x00019600ff097b82 */ /* 0x000e220000000800 */
[----:B-1----:R-:W-:Y:S01]  /*7790*/  ISETP.NE.U32.AND P0, PT, R24, RZ, PT ;  /* 0x000000ff1800720c */ /* 0x002fe20003f05070 */
[----:B------:R-:W-:Y:S01]  /*77a0*/  FMUL R7, R7, UR4 ;  /* 0x0000000407077c20 */ /* 0x000fe20008400000 */
[----:B------:R-:W-:Y:S02]  /*77b0*/  SHF.R.U32.HI R5, RZ, R22, R5 ;  /* 0x00000016ff057219 */ /* 0x000fe40000011605 */
[----:B------:R-:W-:-:S03]  /*77c0*/  ISETP.NE.AND.EX P0, PT, R25, RZ, PT, P0 ;  /* 0x000000ff1900720c */ /* 0x000fc60003f05300 */
[----:B------:R-:W1:Y:S01]  /*77d0*/  LDC R20, c[0x0][0x148] ;  /* 0x00005200ff147b82 */ /* 0x000e620000000800 */
[----:B---3--:R-:W-:Y:S02]  /*77e0*/  IMAD R23, R13, R6, R4 ;  /* 0x000000060d177224 */ /* 0x008fe400078e0204 */
[----:B------:R-:W-:-:S05]  /*77f0*/  IMAD.MOV.U32 R6, RZ, RZ, 0x1 ;  /* 0x00000001ff067424 */ /* 0x000fca00078e00ff */
[----:B------:R-:W2:Y:S01]  /*7800*/  LDC R21, c[0x0][0x600] ;  /* 0x00018000ff157b82 */ /* 0x000ea20000000800 */
[-CC-:B----4-:R-:W-:Y:S02]  /*7810*/  SHF.R.U64 R13, R10, R14.reuse, R5.reuse ;  /* 0x0000000e0a0d7219 */ /* 0x190fe40000001205 */
[----:B------:R-:W-:Y:S02]  /*7820*/  SHF.R.U32.HI R4, RZ, R14, R5 ;  /* 0x0000000eff047219 */ /* 0x000fe40000011605 */
[----:B------:R3:W4:Y:S03]  /*7830*/  F2I.U32.TRUNC.NTZ R14, R7 ;  /* 0x00000007000e7305 */ /* 0x000726000020f000 */
[----:B------:R-:W1:Y:S01]  /*7840*/  LDC R26, c[0x0][0x648] ;  /* 0x00019200ff1a7b82 */ /* 0x000e620000000800 */
[-C--:B0-----:R-:W-:Y:S02]  /*7850*/  SHF.R.U64 R15, R13, R9.reuse, R4 ;  /* 0x000000090d0f7219 */ /* 0x081fe40000001204 */
[----:B------:R-:W-:-:S02]  /*7860*/  SHF.L.U32 R8, R8, R9, RZ ;  /* 0x0000000908087219 */ /* 0x000fc400000006ff */
[-C--:B------:R-:W-:Y:S01]  /*7870*/  SHF.R.U32.HI R5, RZ, R9.reuse, R4 ;  /* 0x00000009ff057219 */ /* 0x080fe20000011604 */
[----:B------:R-:W-:Y:S01]  /*7880*/  IMAD.MOV.U32 R4, RZ, RZ, R15 ;  /* 0x000000ffff047224 */ /* 0x000fe200078e000f */
[----:B------:R-:W-:Y:S01]  /*7890*/  SHF.L.U32 R22, R6, R9, RZ ;  /* 0x0000000906167219 */ /* 0x000fe200000006ff */
[----:B------:R-:W0:Y:S01]  /*78a0*/  LDC R27, c[0x0][0x638] ;  /* 0x00018e00ff1b7b82 */ /* 0x000e220000000800 */
[----:B------:R-:W-:-:S07]  /*78b0*/  LOP3.LUT R28, RZ, R8, RZ, 0x33, !PT ;  /* 0x00000008ff1c7212 */ /* 0x000fce00078e33ff */
        /* <DEDUP_REMOVED lines=12> */
.L_x_159:
[----:B------:R-:W-:Y:S01]  /*7980*/  ISETP.NE.AND P0, PT, R2, 0x1, PT ;  /* 0x000000010200780c */ /* 0x000fe20003f05270 */
[----:B--2---:R-:W-:Y:S01]  /*7990*/  VIADD R7, R21, 0xffffffff ;  /* 0xffffffff15077836 */ /* 0x004fe20000000000 */
[----:B-1----:R-:W-:Y:S01]  /*79a0*/  SHF.R.U64 R5, R4, R26, R5 ;  /* 0x0000001a04057219 */ /* 0x002fe20000001205 */
[----:B------:R-:W-:Y:S01]  /*79b0*/  IMAD.MOV R14, RZ, RZ, -R14 ;  /* 0x000000ffff0e7224 */ /* 0x000fe200078e0a0e */
[----:B------:R-:W-:Y:S01]  /*79c0*/  LOP3.LUT R4, R13, R28, RZ, 0xc0, !PT ;  /* 0x0000001c0d047212 */ /* 0x000fe200078ec0ff */
[----:B------:R-:W-:Y:S01]  /*79d0*/  IMAD.MOV.U32 R8, RZ, RZ, R12 ;  /* 0x000000ffff087224 */ /* 0x000fe200078e000c */
[----:B------:R-:W-:Y:S02]  /*79e0*/  IADD3 R6, -R5, RZ, RZ ;  /* 0x000000ff05067210 */ /* 0x000fe40007ffe1ff */
[----:B------:R-:W-:Y:S01]  /*79f0*/  LOP3.LUT R10, R10, R7, RZ, 0xc0, !PT ;  /* 0x000000070a0a7212 */ /* 0x000fe200078ec0ff */
[----:B------:R-:W-:-:S04]  /*7a00*/  IMAD R4, R22, R5, R4 ;  /* 0x0000000516047224 */ /* 0x000fc800078e0204 */
[----:B------:R-:W-:Y:S02]  /*7a10*/  @P0 IMAD R23, R20, R14, R3 ;  /* 0x0000000e14170224 */ /* 0x000fe400078e0203 */
[----:B0-----:R-:W-:Y:S02]  /*7a20*/  IMAD R3, R6, R27, R15 ;  /* 0x0000001b06037224 */ /* 0x001fe400078e020f */
[----:B------:R-:W-:Y:S02]  /*7a30*/  IMAD R7, R4, R29, R23 ;  /* 0x0000001d04077224 */ /* 0x000fe400078e0217 */
[----:B------:R-:W-:Y:S02]  /*7a40*/  IMAD R4, R3, R21, R10 ;  /* 0x0000001503047224 */ /* 0x000fe400078e020a */
[----:B------:R-:W-:-:S03]  /*7a50*/  IMAD.MOV.U32 R6, RZ, RZ, 0x1 ;  /* 0x00000001ff067424 */ /* 0x000fc600078e00ff */
[----:B------:R-:W-:Y:S02]  /*7a60*/  SEL R9, R4, R7, !P0 ;  /* 0x0000000704097207 */ /* 0x000fe40004000000 */
[----:B------:R-:W-:-:S07]  /*7a70*/  SEL R7, R7, R4, !P0 ;  /* 0x0000000407077207 */ /* 0x000fce0004000000 */
.L_x_157:
[----:B------:R-:W-:-:S08]  /*7a80*/  NOP ;  /* 0x0000000000007918 */ /* 0x000fd00000000000 */
[----:B------:R-:W0:-:S00]  /*7a90*/  USETMAXREG.DEALLOC.CTAPOOL 0x28 ;  /* 0x00000028000079c8 */ /* 0x000e0000080e0500 */
[----:B0-----:R-:W-:-:S13]  /*7aa0*/  ISETP.NE.AND P0, PT, R0, RZ, PT ;  /* 0x000000ff0000720c */ /* 0x001fda0003f05270 */
[----:B------:R-:W-:Y:S05]  /*7ab0*/  @P0 EXIT ;  /* 0x000000000000094d */ /* 0x000fea0003800000 */
[----:B------:R-:W-:Y:S01]  /*7ac0*/  LOP3.LUT P0, RZ, R6, 0xff, RZ, 0xc0, !PT ;  /* 0x000000ff06ff7812 */ /* 0x000fe2000780c0ff */
[----:B------:R-:W-:Y:S02]  /*7ad0*/  IMAD.MOV.U32 R0, RZ, RZ, 0x1 ;  /* 0x00000001ff007424 */ /* 0x000fe400078e00ff */
[----:B------:R-:W-:-:S10]  /*7ae0*/  IMAD.MOV.U32 R12, RZ, RZ, RZ ;  /* 0x000000ffff0c7224 */ /* 0x000fd400078e00ff */
[----:B------:R-:W-:Y:S05]  /*7af0*/  @!P0 BRA `(.L_x_160) ;  /* 0x0000000c00308947 */ /* 0x000fea0003800000 */
[----:B------:R-:W0:Y:S01]  /*7b00*/  LDC R0, c[0x0][0x28c] ;  /* 0x0000a300ff007b82 */ /* 0x000e220000000800 */
[----:B------:R-:W-:Y:S01]  /*7b10*/  ULDC UR5, c[0x0][0x600] ;  /* 0x0001800000057ab9 */ /* 0x000fe20000000800 */
[----:B------:R-:W-:Y:S01]  /*7b20*/  ULDC UR4, c[0x0][0xc] ;  /* 0x0000030000047ab9 */ /* 0x000fe20000000800 */
[----:B------:R-:W-:Y:S01]  /*7b30*/  UIADD3 UR16, UR5, -0x1, URZ ;  /* 0xffffffff05107890 */ /* 0x000fe2000fffe03f */
[C---:B------:R-:W-:Y:S01]  /*7b40*/  LOP3.LUT P2, RZ, R18.reuse, 0x7f, RZ, 0xc0, !PT ;  /* 0x0000007f12ff7812 */ /* 0x040fe2000784c0ff */
[----:B------:R-:W-:Y:S01]  /*7b50*/  ULDC UR6, c[0x0][0x658] ;  /* 0x0001960000067ab9 */ /* 0x000fe20000000800 */
[----:B------:R-:W-:Y:S01]  /*7b60*/  ULDC UR5, c[0x0][0x10] ;  /* 0x0000040000057ab9 */ /* 0x000fe20000000800 */
[----:B------:R-:W-:Y:S01]  /*7b70*/  UMOV UR7, 0xffffffff ;  /* 0xffffffff00077882 */ /* 0x000fe20000000000 */
[----:B------:R-:W-:Y:S01]  /*7b80*/  UMOV UR8, 0x1 ;  /* 0x0000000100087882 */ /* 0x000fe20000000000 */
[----:B------:R-:W-:Y:S01]  /*7b90*/  UIMAD.WIDE.U32 UR4, UR4, UR5, URZ ;  /* 0x00000005040472a5 */ /* 0x000fe2000f8e003f */
[----:B------:R-:W-:Y:S01]  /*7ba0*/  LOP3.LUT P0, RZ, R18, 0x1f, RZ, 0xc0, !PT ;  /* 0x0000001f12ff7812 */ /* 0x000fe2000780c0ff */
[----:B------:R-:W-:Y:S01]  /*7bb0*/  USHF.L.U32 UR7, UR7, UR6, URZ ;  /* 0x0000000607077299 */ /* 0x000fe2000800063f */
[----:B------:R-:W-:Y:S01]  /*7bc0*/  BSSY B0, `(.L_x_160) ;  /* 0x00000bf000007945 */ /* 0x000fe20003800000 */
[----:B------:R-:W-:Y:S01]  /*7bd0*/  USHF.L.U32 UR18, UR8, UR6, URZ ;  /* 0x0000000608127299 */ /* 0x000fe2000800063f */
[----:B------:R-:W-:Y:S01]  /*7be0*/  IMAD.MOV.U32 R13, RZ, RZ, 0x1 ;  /* 0x00000001ff0d7424 */ /* 0x000fe200078e00ff */
[----:B------:R-:W-:Y:S01]  /*7bf0*/  LOP3.LUT R11, R19, 0x2, RZ, 0xfc, !PT ;  /* 0x00000002130b7812 */ /* 0x000fe200078efcff */
[----:B------:R-:W-:Y:S01]  /*7c00*/  ULDC UR6, c[0x0][0x14] ;  /* 0x0000050000067ab9 */ /* 0x000fe20000000800 */
[----:B------:R-:W-:Y:S01]  /*7c10*/  PLOP3.LUT P0, PT, P0, P2, PT, 0x8a, 0x0 ;  /* 0x000000000000781c */ /* 0x000fe20000705172 */
[----:B------:R-:W-:Y:S01]  /*7c20*/  UIMAD.WIDE.U32 UR20, UR4, UR6, URZ ;  /* 0x00000006041472a5 */ /* 0x000fe2000f8e003f */
[----:B------:R-:W-:Y:S01]  /*7c30*/  IMAD.MOV.U32 R12, RZ, RZ, RZ ;  /* 0x000000ffff0c7224 */ /* 0x000fe200078e00ff */
[----:B------:R-:W-:-:S02]  /*7c40*/  UIMAD UR13, UR5, UR6, URZ ;  /* 0x00000006050d72a4 */ /* 0x000fc4000f8e023f */
[----:B------:R-:W-:Y:S01]  /*7c50*/  ULOP3.LUT UR17, URZ, UR7, URZ, 0x33, !UPT ;  /* 0x000000073f117292 */ /* 0x000fe2000f8e333f */
[----:B0-----:R-:W-:Y:S01]  /*7c60*/  VIADD R0, R0, 0x3f ;  /* 0x0000003f00007836 */ /* 0x001fe20000000000 */
[----:B------:R-:W-:Y:S01]  /*7c70*/  UIADD3 UR13, UR21, UR13, URZ ;  /* 0x0000000d150d7290 */ /* 0x000fe2000fffe03f */
[----:B------:R-:W-:-:S03]  /*7c80*/  ULDC.64 UR22, c[0x0][0x198] ;  /* 0x0000660000167ab9 */ /* 0x000fc60000000a00 */
[----:B------:R-:W-:-:S04]  /*7c90*/  SHF.R.S32.HI R3, RZ, 0x1f, R0 ;  /* 0x0000001fff037819 */ /* 0x000fc80000011400 */
[----:B------:R-:W-:Y:S01]  /*7ca0*/  LEA.HI R3, R3, R0, RZ, 0x6 ;  /* 0x0000000003037211 */ /* 0x000fe200078f30ff */
[----:B------:R-:W-:-:S03]  /*7cb0*/  IMAD.MOV.U32 R0, RZ, RZ, 0x1 ;  /* 0x00000001ff007424 */ /* 0x000fc600078e00ff */
[----:B------:R-:W-:-:S05]  /*7cc0*/  SHF.R.S32.HI R3, RZ, 0x6, R3 ;  /* 0x00000006ff037819 */ /* 0x000fca0000011403 */
[----:B------:R-:W-:-:S07]  /*7cd0*/  VIADD R10, R3, 0x1 ;  /* 0x00000001030a7836 */ /* 0x000fce0000000000 */
.L_x_172:
[----:B------:R-:W-:-:S03]  /*7ce0*/  UMOV UR4, 0xffffffff ;  /* 0xffffffff00047882 */ /* 0x000fc60000000000 */
[----:B------:R-:W-:Y:S05]  /*7cf0*/  BRA.DIV UR4, `(.L_x_161) ;  /* 0x0000000e04787947 */ /* 0x000fea000b800000 */
[----:B------:R-:W-:-:S13]  /*7d00*/  ELECT P6, URZ, PT ;  /* 0x00000000003f782f */ /* 0x000fda00038c0000 */
.L_x_182:
[----:B------:R-:W0:Y:S01]  /*7d10*/  LDC R4, c[0x0][0x28c] ;  /* 0x0000a300ff047b82 */ /* 0x000e220000000800 */
[----:B------:R-:W-:Y:S01]  /*7d20*/  BSSY B1, `(.L_x_162) ;  /* 0x0000037000017945 */ /* 0x000fe20003800000 */
[----:B0-----:R-:W-:-:S13]  /*7d30*/  ISETP.LT.OR P6, PT, R4, 0x1, !P6 ;  /* 0x000000010400780c */ /* 0x001fda00077c1670 */
[----:B------:R-:W-:Y:S05]  /*7d40*/  @P6 BRA `(.L_x_163) ;  /* 0x0000000000d06947 */ /* 0x000fea0003800000 */
[----:B------:R-:W-:Y:S02]  /*7d50*/  IMAD.SHL.U32 R15, R9, 0x40, RZ ;  /* 0x00000040090f7824 */ /* 0x000fe400078e00ff */
[----:B------:R-:W-:Y:S02]  /*7d60*/  IMAD.SHL.U32 R18, R7, 0x100, RZ ;  /* 0x0000010007127824 */ /* 0x000fe400078e00ff */
[----:B------:R-:W-:Y:S02]  /*7d70*/  IMAD.MOV.U32 R20, RZ, RZ, RZ ;  /* 0x000000ffff147224 */ /* 0x000fe400078e00ff */
[----:B------:R-:W-:Y:S02]  /*7d80*/  IMAD.MOV.U32 R4, RZ, RZ, R10 ;  /* 0x000000ffff047224 */ /* 0x000fe400078e000a */
[----:B------:R-:W-:Y:S02]  /*7d90*/  IMAD.MOV.U32 R5, RZ, RZ, R0 ;  /* 0x000000ffff057224 */ /* 0x000fe400078e0000 */
[----:B------:R-:W-:-:S07]  /*7da0*/  IMAD.MOV.U32 R6, RZ, RZ, R12 ;  /* 0x000000ffff067224 */ /* 0x000fce00078e000c */
.L_x_167:
[----:B------:R-:W0:Y:S01]  /*7db0*/  S2R R14, SR_CgaCtaId ;  /* 0x00000000000e7919 */ /* 0x000e220000008800 */
[----:B------:R-:W-:Y:S01]  /*7dc0*/  MOV R7, 0x400 ;  /* 0x0000040000077802 */ /* 0x000fe20000000f00 */
[----:B------:R-:W1:Y:S03]  /*7dd0*/  @!P2 LDC R9, c[0x0][0x500] ;  /* 0x00014000ff09ab82 */ /* 0x000e660000000800 */
[----:B0-----:R-:W-:Y:S02]  /*7de0*/  LEA R21, R14, R7, 0x18 ;  /* 0x000000070e157211 */ /* 0x001fe400078ec0ff */
[----:B------:R-:W-:-:S03]  /*7df0*/  SHF.L.U32 R7, R5, 0x1f, RZ ;  /* 0x0000001f05077819 */ /* 0x000fc600000006ff */
[----:B------:R-:W-:-:S04]  /*7e00*/  IMAD R14, R6, 0x8, R21 ;  /* 0x00000008060e7824 */ /* 0x000fc800078e0215 */
[----:B------:R-:W0:Y:S02]  /*7e10*/  SYNCS.PHASECHK.TRANS64.TRYWAIT P1, [R14+URZ+0x18], R7 ;  /* 0x000018070e0075a7 */ /* 0x000e24000802017f */
[----:B01----:R-:W-:Y:S05]  /*7e20*/  @!P1 BRA `(.L_x_164) ;  /* 0x0000000c004c9947 */ /* 0x003fea0003800000 */
.L_x_183:
[----:B0-----:R-:W-:Y:S01]  /*7e30*/  PRMT R7, R11, 0x9910, RZ ;  /* 0x000099100b077816 */ /* 0x001fe200000000ff */
[----:B------:R0:W-:Y:S03]  /*7e40*/  @!P2 SYNCS.ARRIVE.TRANS64 RZ, [R14+URZ], R9 ;  /* 0x000000090effa9a7 */ /* 0x0001e6000800003f */
[----:B------:R-:W-:-:S13]  /*7e50*/  ISETP.NE.AND P1, PT, R7, 0x2, PT ;  /* 0x000000020700780c */ /* 0x000fda0003f25270 */
[----:B0-----:R-:W-:Y:S05]  /*7e60*/  @P1 BRA `(.L_x_165) ;  /* 0x0000000000041947 */ /* 0x001fea0003800000 */
[----:B------:R-:W-:Y:S01]  /*7e70*/  BPT.TRAP 0x1 ;  /* 0x000000040000795c */ /* 0x000fe20000300000 */
.L_x_165:
[----:B------:R-:W-:Y:S05]  /*7e80*/  @P0 BRA `(.L_x_166) ;  /* 0x0000000000040947 */ /* 0x000fea0003800000 */
[----:B------:R-:W-:Y:S01]  /*7e90*/  BPT.TRAP 0x1 ;  /* 0x000000040000795c */ /* 0x000fe20000300000 */
.L_x_166:
[--C-:B------:R-:W-:Y:S01]  /*7ea0*/  IMAD R7, R6, 0x8000, R21.reuse ;  /* 0x0000800006077824 */ /* 0x100fe200078e0215 */
[----:B------:R-:W-:Y:S01]  /*7eb0*/  R2UR UR9, R14 ;  /* 0x000000000e0972ca */ /* 0x000fe200000e0000 */
[----:B------:R-:W-:Y:S01]  /*7ec0*/  IMAD R21, R6, 0x2000, R21 ;  /* 0x0000200006157824 */ /* 0x000fe200078e0215 */
[----:B------:R-:W-:Y:S01]  /*7ed0*/  UIADD3 UR4, UP0, UR22, 0xf0, URZ ;  /* 0x000000f016047890 */ /* 0x000fe2000ff1e03f */
[----:B------:R-:W-:Y:S01]  /*7ee0*/  VIADD R4, R4, 0xffffffff ;  /* 0xffffffff04047836 */ /* 0x000fe20000000000 */
[----:B------:R-:W-:Y:S01]  /*7ef0*/  R2UR UR5, R7 ;  /* 0x00000000070572ca */ /* 0x000fe200000e0000 */
[----:B------:R-:W-:Y:S01]  /*7f00*/  UIADD3 UR24, UP1, UR22, 0x1f0, URZ ;  /* 0x000001f016187890 */ /* 0x000fe2000ff3e03f */
[----:B------:R-:W-:Y:S01]  /*7f10*/  R2UR UR8, R21 ;  /* 0x00000000150872ca */ /* 0x000fe200000e0000 */
[----:B------:R-:W-:Y:S01]  /*7f20*/  VIADD R6, R6, 0x1 ;  /* 0x0000000106067836 */ /* 0x000fe20000000000 */
[----:B------:R-:W-:Y:S01]  /*7f30*/  R2UR UR11, R18 ;  /* 0x00000000120b72ca */ /* 0x000fe200000e0000 */
[----:B------:R-:W-:Y:S01]  /*7f40*/  UIADD3.X UR25, URZ, UR23, URZ, UP1, !UPT ;  /* 0x000000173f197290 */ /* 0x000fe20008ffe43f */
[----:B------:R-:W-:Y:S01]  /*7f50*/  R2UR UR10, R20 ;  /* 0x00000000140a72ca */ /* 0x000fe200000e0000 */
[----:B------:R-:W-:Y:S01]  /*7f60*/  UMOV UR6, 0x0 ;  /* 0x0000000000067882 */ /* 0x000fe20000000000 */
[----:B------:R-:W-:Y:S01]  /*7f70*/  R2UR UR12, R8 ;  /* 0x00000000080c72ca */ /* 0x000fe200000e0000 */
[----:B------:R-:W-:Y:S01]  /*7f80*/  UMOV UR7, 0x10000000 ;  /* 0x1000000000077882 */ /* 0x000fe20000000000 */
[----:B------:R-:W-:Y:S01]  /*7f90*/  R2UR UR19, R15 ;  /* 0x000000000f1372ca */ /* 0x000fe200000e0000 */
[----:B------:R-:W-:Y:S01]  /*7fa0*/  VIADD R20, R20, 0x40 ;  /* 0x0000004014147836 */ /* 0x000fe20000000000 */
[----:B------:R-:W-:Y:S01]  /*7fb0*/  ISETP.GT.AND P3, PT, R4, 0x1, PT ;  /* 0x000000010400780c */ /* 0x000fe20003f64270 */
[----:B------:R-:W-:Y:S01]  /*7fc0*/  UIADD3 UR14, UR5, 0x100, URZ ;  /* 0x00000100050e7890 */ /* 0x000fe2000fffe03f */
[----:B------:R-:W-:Y:S01]  /*7fd0*/  ISETP.NE.AND P1, PT, R6, 0x3, PT ;  /* 0x000000030600780c */ /* 0x000fe20003f25270 */
[----:B------:R-:W-:-:S02]  /*7fe0*/  UIADD3.X UR5, URZ, UR23, URZ, UP0, !UPT ;  /* 0x000000173f057290 */ /* 0x000fc400087fe43f */
[----:B------:R-:W-:Y:S01]  /*7ff0*/  UIADD3 UR15, UR8, 0x18100, URZ ;  /* 0x00018100080f7890 */ /* 0x000fe2000fffe03f */
[----:B------:R-:W-:Y:S02]  /*8000*/  SEL R14, RZ, 0x1, P1 ;  /* 0x00000001ff0e7807 */ /* 0x000fe40000800000 */
[----:B------:R-:W-:Y:S01]  /*8010*/  UMOV UR8, UR14 ;  /* 0x0000000e00087c82 */ /* 0x000fe20008000000 */
[----:B------:R-:W-:Y:S02]  /*8020*/  SEL R6, R6, RZ, P1 ;  /* 0x000000ff06067207 */ /* 0x000fe40000800000 */
[----:B------:R-:W-:Y:S01]  /*8030*/  LOP3.LUT R5, R5, R14, RZ, 0x3c, !PT ;  /* 0x0000000e05057212 */ /* 0x000fe200078e3cff */
[----:B------:R0:W-:Y:S02]  /*8040*/  UTMALDG.3D [UR8], [UR4], desc[UR6] ;  /* 0x00000608040075b4 */ /* 0x0001e40008011000 */
[----:B0-----:R-:W-:Y:S01]  /*8050*/  UMOV UR8, UR15 ;  /* 0x0000000f00087c82 */ /* 0x001fe20008000000 */
[----:B------:R-:W-:-:S02]  /*8060*/  UMOV UR11, UR19 ;  /* 0x00000013000b7c82 */ /* 0x000fc40008000000 */
[----:B------:R0:W-:Y:S02]  /*8070*/  UTMALDG.3D [UR8], [UR24], desc[UR6] ;  /* 0x00000608180075b4 */ /* 0x0001e40008011000 */
[----:B0-----:R-:W-:Y:S05]  /*8080*/  @P3 BRA `(.L_x_167) ;  /* 0xfffffffc00483947 */ /* 0x001fea000383ffff */
.L_x_163:
[----:B------:R-:W-:Y:S05]  /*8090*/  BSYNC B1 ;  /* 0x0000000000017941 */ /* 0x000fea0003800000 */
.L_x_162:
[----:B------:R-:W-:Y:S01]  /*80a0*/  LOP3.LUT P3, RZ, R13, 0xff, RZ, 0xc0, !PT ;  /* 0x000000ff0dff7812 */ /* 0x000fe2000786c0ff */
[----:B------:R-:W-:Y:S01]  /*80b0*/  IMAD.IADD R12, R3, 0x1, R12 ;  /* 0x00000001030c7824 */ /* 0x000fe200078e020c */
[----:B------:R-:W-:Y:S01]  /*80c0*/  IADD3 R16, P4, R16, UR20, RZ ;  /* 0x0000001410107c10 */ /* 0x000fe2000ff9e0ff */
[----:B------:R-:W-:Y:S01]  /*80d0*/  ULDC.64 UR4, c[0x0][0x650] ;  /* 0x0001940000047ab9 */ /* 0x000fe20000000a00 */
[----:B------:R-:W-:Y:S01]  /*80e0*/  BSSY B1, `(.L_x_168) ;  /* 0x000006a000017945 */ /* 0x000fe20003800000 */
[----:B------:R-:W-:Y:S01]  /*80f0*/  IMAD.MOV.U32 R9, RZ, RZ, -0x1 ;  /* 0xffffffffff097424 */ /* 0x000fe200078e00ff */
[----:B------:R-:W-:Y:S01]  /*8100*/  ISETP.GT.U32.AND P1, PT, R12, 0x2, PT ;  /* 0x000000020c00780c */ /* 0x000fe20003f24070 */
[----:B------:R-:W-:Y:S01]  /*8110*/  IMAD.MOV.U32 R8, RZ, RZ, -0x1 ;  /* 0xffffffffff087424 */ /* 0x000fe200078e00ff */
[----:B------:R-:W-:Y:S02]  /*8120*/  IADD3.X R17, R17, UR13, RZ, P4, !PT ;  /* 0x0000000d11117c10 */ /* 0x000fe4000a7fe4ff */
[----:B------:R-:W-:-:S02]  /*8130*/  ISETP.LT.U32.AND P1, PT, R3, 0x3, P1 ;  /* 0x000000030300780c */ /* 0x000fc40000f21070 */
[----:B------:R-:W-:Y:S01]  /*8140*/  PRMT R13, RZ, 0x7610, R13 ;  /* 0x00007610ff0d7816 */ /* 0x000fe2000000000d */
[----:B------:R-:W0:Y:S01]  /*8150*/  @P3 S2R R5, SR_CgaCtaId ;  /* 0x0000000000053919 */ /* 0x000e220000008800 */
[----:B------:R-:W-:-:S04]  /*8160*/  @P3 MOV R4, 0x400 ;  /* 0x0000040000043802 */ /* 0x000fc80000000f00 */
[----:B0-----:R-:W-:Y:S01]  /*8170*/  @P3 LEA R6, R5, R4, 0x18 ;  /* 0x0000000405063211 */ /* 0x001fe200078ec0ff */
[----:B------:R-:W-:-:S03]  /*8180*/  IMAD.WIDE.U32 R4, R12, -0x55555555, RZ ;  /* 0xaaaaaaab0c047825 */ /* 0x000fc600078e00ff */
[----:B------:R0:W-:Y:S01]  /*8190*/  @P3 SYNCS.ARRIVE.TRANS64.A1T0 RZ, [R6+URZ+0x48], RZ ;  /* 0x000048ff06ff39a7 */ /* 0x0001e2000810003f */
[----:B------:R-:W-:Y:S02]  /*81a0*/  ISETP.GE.U32.AND P3, PT, R3, 0x3, PT ;  /* 0x000000030300780c */ /* 0x000fe40003f66070 */
[----:B------:R-:W-:Y:S02]  /*81b0*/  SHF.R.U32.HI R7, RZ, 0x1, R5 ;  /* 0x00000001ff077819 */ /* 0x000fe40000011605 */
[----:B------:R-:W-:Y:S02]  /*81c0*/  SEL R5, RZ, 0x1, !P1 ;  /* 0x00000001ff057807 */ /* 0x000fe40004800000 */
[----:B------:R-:W-:Y:S01]  /*81d0*/  ISETP.GE.U32.AND P1, PT, R16, UR4, PT ;  /* 0x0000000410007c0c */ /* 0x000fe2000bf26070 */
[----:B------:R-:W-:Y:S01]  /*81e0*/  IMAD R12, R7, -0x3, R12 ;  /* 0xfffffffd070c7824 */ /* 0x000fe200078e020c */
[----:B------:R-:W-:Y:S02]  /*81f0*/  LOP3.LUT R0, R0, R5, RZ, 0x3c, !PT ;  /* 0x0000000500007212 */ /* 0x000fe400078e3cff */
[----:B------:R-:W-:-:S02]  /*8200*/  ISETP.GE.U32.AND.EX P1, PT, R17, UR5, PT, P1 ;  /* 0x0000000511007c0c */ /* 0x000fc4000bf26110 */
[----:B------:R-:W-:Y:S02]  /*8210*/  PRMT R4, RZ, 0x7610, R4 ;  /* 0x00007610ff047816 */ /* 0x000fe40000000004 */
[----:B------:R-:W-:Y:S01]  /*8220*/  @P3 LOP3.LUT R0, R0, 0x1, R7, 0x78, !PT ;  /* 0x0000000100003812 */ /* 0x000fe200078e7807 */
[----:B------:R-:W-:-:S08]  /*8230*/  IMAD.MOV.U32 R7, RZ, RZ, -0x1 ;  /* 0xffffffffff077424 */ /* 0x000fd000078e00ff */
[----:B0-----:R-:W-:Y:S05]  /*8240*/  @P1 BRA `(.L_x_169) ;  /* 0x00000004004c1947 */ /* 0x001fea0003800000 */
[----:B------:R-:W-:Y:S01]  /*8250*/  ULDC.64 UR4, c[0x0][0x628] ;  /* 0x00018a0000047ab9 */ /* 0x000fe20000000a00 */
[----:B------:R-:W0:Y:S01]  /*8260*/  S2R R15, SR_CTAID.X ;  /* 0x00000000000f7919 */ /* 0x000e220000002500 */
[----:B------:R-:W-:Y:S01]  /*8270*/  ISETP.NE.U32.AND P1, PT, RZ, UR4, PT ;  /* 0x00000004ff007c0c */ /* 0x000fe2000bf25070 */
[----:B------:R-:W-:Y:S01]  /*8280*/  ULDC UR7, c[0x0][0x630] ;  /* 0x00018c0000077ab9 */ /* 0x000fe20000000800 */
[----:B------:R-:W-:Y:S01]  /*8290*/  MOV R4, R16 ;  /* 0x0000001000047202 */ /* 0x000fe20000000f00 */
[----:B------:R-:W1:Y:S01]  /*82a0*/  S2R R14, SR_CTAID.Y ;  /* 0x00000000000e7919 */ /* 0x000e620000002600 */
[----:B------:R-:W-:Y:S01]  /*82b0*/  ISETP.NE.AND.EX P1, PT, RZ, UR5, PT, P1 ;  /* 0x00000005ff007c0c */ /* 0x000fe2000bf25310 */
[----:B------:R-:W-:-:S12]  /*82c0*/  IMAD.MOV.U32 R5, RZ, RZ, R17 ;  /* 0x000000ffff057224 */ /* 0x000fd800078e0011 */
[----:B------:R-:W-:Y:S05]  /*82d0*/  @!P1 BRA `(.L_x_170) ;  /* 0x0000000000289947 */ /* 0x000fea0003800000 */
[----:B------:R-:W-:Y:S02]  /*82e0*/  ULDC UR6, c[0x0][0x634] ;  /* 0x00018d0000067ab9 */ /* 0x000fe40000000800 */
[----:B------:R-:W-:-:S05]  /*82f0*/  IADD3 R9, P1, R16, UR6, RZ ;  /* 0x0000000610097c10 */ /* 0x000fca000ff3e0ff */
[----:B------:R-:W-:-:S04]  /*8300*/  IMAD.X R21, RZ, RZ, R17, P1 ;  /* 0x000000ffff157224 */ /* 0x000fc800008e0611 */
[----:B------:R-:W-:-:S04]  /*8310*/  IMAD.WIDE.U32 R6, R21, UR4, RZ ;  /* 0x0000000415067c25 */ /* 0x000fc8000f8e00ff */
[----:B------:R-:W-:-:S04]  /*8320*/  IMAD.WIDE.U32 R6, P1, R9, UR5, R6 ;  /* 0x0000000509067c25 */ /* 0x000fc8000f820006 */
[----:B------:R-:W-:-:S04]  /*8330*/  IMAD.WIDE.U32 R8, R9, UR4, RZ ;  /* 0x0000000409087c25 */ /* 0x000fc8000f8e00ff */
[----:B------:R-:W-:Y:S01]  /*8340*/  IMAD.X R5, RZ, RZ, RZ, P1 ;  /* 0x000000ffff057224 */ /* 0x000fe200008e06ff */
[----:B------:R-:W-:Y:S01]  /*8350*/  IADD3 RZ, P1, R9, R6, RZ ;  /* 0x0000000609ff7210 */ /* 0x000fe20007f3e0ff */
[----:B------:R-:W-:-:S04]  /*8360*/  IMAD.MOV.U32 R4, RZ, RZ, R7 ;  /* 0x000000ffff047224 */ /* 0x000fc800078e0007 */
[----:B------:R-:W-:-:S08]  /*8370*/  IMAD.WIDE.U32.X R4, R21, UR5, R4, P1 ;  /* 0x0000000515047c25 */ /* 0x000fd000088e0404 */
.L_x_170:
[--C-:B------:R-:W-:Y:S01]  /*8380*/  SHF.R.U64 R8, R4, UR7, R5.reuse ;  /* 0x0000000704087c19 */ /* 0x100fe20008001205 */
[----:B------:R-:W-:Y:S01]  /*8390*/  ULDC.64 UR4, c[0x0][0x620] ;  /* 0x0001880000047ab9 */ /* 0x000fe20000000a00 */
[----:B------:R-:W-:Y:S01]  /*83a0*/  SHF.R.U32.HI R4, RZ, UR7, R5 ;  /* 0x00000007ff047c19 */ /* 0x000fe20008011605 */
[----:B------:R-:W2:Y:S01]  /*83b0*/  LDC R24, c[0x0][0x144] ;  /* 0x00005100ff187b82 */ /* 0x000ea20000000800 */
[----:B------:R-:W-:Y:S01]  /*83c0*/  IADD3 R7, P1, RZ, -R8, RZ ;  /* 0x80000008ff077210 */ /* 0x000fe20007f3e0ff */
[----:B------:R-:W-:Y:S01]  /*83d0*/  ULDC.64 UR8, c[0x0][0x640] ;  /* 0x0001900000087ab9 */ /* 0x000fe20000000a00 */
[----:B0-----:R-:W-:Y:S01]  /*83e0*/  I2FP.F32.U32 R9, R15 ;  /* 0x0000000f00097245 */ /* 0x001fe20000201000 */
[----:B------:R-:W-:Y:S02]  /*83f0*/  ULDC UR6, c[0x0][0x608] ;  /* 0x0001820000067ab9 */ /* 0x000fe40000000800 */
[----:B------:R-:W-:Y:S01]  /*8400*/  IMAD.X R4, RZ, RZ, ~R4, P1 ;  /* 0x000000ffff047224 */ /* 0x000fe200008e0e04 */
[----:B------:R-:W-:Y:S01]  /*8410*/  ISETP.NE.U32.AND P1, PT, RZ, UR8, PT ;  /* 0x00000008ff007c0c */ /* 0x000fe2000bf25070 */
[----:B------:R-:W0:Y:S02]  /*8420*/  LDC R21, c[0x0][0x148] ;  /* 0x00005200ff157b82 */ /* 0x000e240000000800 */
[----:B------:R-:W-:Y:S01]  /*8430*/  IMAD R6, R4, UR4, RZ ;  /* 0x0000000404067c24 */ /* 0x000fe2000f8e02ff */
[----:B------:R-:W-:Y:S01]  /*8440*/  ISETP.NE.AND.EX P1, PT, RZ, UR9, PT, P1 ;  /* 0x00000009ff007c0c */ /* 0x000fe2000bf25310 */
[----:B------:R-:W-:Y:S01]  /*8450*/  IMAD.WIDE.U32 R4, R7, UR4, R16 ;  /* 0x0000000407047c25 */ /* 0x000fe2000f8e0010 */
[----:B------:R-:W-:-:S03]  /*8460*/  ULDC UR4, c[0x0][0x150] ;  /* 0x0000540000047ab9 */ /* 0x000fc60000000800 */
[----:B------:R-:W-:Y:S02]  /*8470*/  IMAD R7, R7, UR5, R6 ;  /* 0x0000000507077c24 */ /* 0x000fe4000f8e0206 */
[----:B------:R-:W-:Y:S01]  /*8480*/  FMUL R6, R9, UR4 ;  /* 0x0000000409067c20 */ /* 0x000fe20008400000 */
[----:B------:R-:W-:Y:S01]  /*8490*/  ULDC UR4, c[0x0][0x618] ;  /* 0x0001860000047ab9 */ /* 0x000fe20000000800 */
[----:B------:R-:W-:Y:S01]  /*84a0*/  ULDC UR5, c[0x0][0x154] ;  /* 0x0000550000057ab9 */ /* 0x000fe20000000800 */
[----:B------:R-:W-:-:S03]  /*84b0*/  IMAD.IADD R5, R5, 0x1, R7 ;  /* 0x0000000105057824 */ /* 0x000fc600078e0207 */
[----:B------:R-:W3:Y:S02]  /*84c0*/  F2I.U32.TRUNC.NTZ R6, R6 ;  /* 0x0000000600067305 */ /* 0x000ee4000020f000 */
[----:B------:R-:W-:Y:S02]  /*84d0*/  SHF.R.U64 R9, R4, UR4, R5 ;  /* 0x0000000404097c19 */ /* 0x000fe40008001205 */
[----:B-1----:R-:W-:-:S05]  /*84e0*/  I2FP.F32.U32 R4, R14 ;  /* 0x0000000e00047245 */ /* 0x002fca0000201000 */
[----:B------:R-:W-:Y:S01]  /*84f0*/  FMUL R22, R4, UR5 ;  /* 0x0000000504167c20 */ /* 0x000fe20008400000 */
[----:B------:R-:W-:Y:S01]  /*8500*/  SHF.R.U32.HI R4, RZ, UR4, R5 ;  /* 0x00000004ff047c19 */ /* 0x000fe20008011605 */
[----:B------:R-:W-:-:S03]  /*8510*/  ULDC UR4, c[0x0][0x658] ;  /* 0x0001960000047ab9 */ /* 0x000fc60000000800 */
[--C-:B------:R-:W-:Y:S01]  /*8520*/  SHF.R.U64 R20, R9, UR6, R4.reuse ;  /* 0x0000000609147c19 */ /* 0x100fe20008001204 */
[----:B------:R-:W1:Y:S01]  /*8530*/  F2I.U32.TRUNC.NTZ R22, R22 ;  /* 0x0000001600167305 */ /* 0x000e62000020f000 */
[----:B------:R-:W-:Y:S01]  /*8540*/  SHF.R.U32.HI R5, RZ, UR6, R4 ;  /* 0x00000006ff057c19 */ /* 0x000fe20008011604 */
[----:B---3--:R-:W-:-:S03]  /*8550*/  IMAD.MOV R6, RZ, RZ, -R6 ;  /* 0x000000ffff067224 */ /* 0x008fc600078e0a06 */
[----:B------:R-:W-:Y:S01]  /*8560*/  SHF.R.U64 R18, R20, UR4, R5 ;  /* 0x0000000414127c19 */ /* 0x000fe20008001205 */
[----:B--2---:R-:W-:Y:S01]  /*8570*/  IMAD R15, R24, R6, R15 ;  /* 0x00000006180f7224 */ /* 0x004fe200078e020f */
[----:B------:R-:W-:-:S03]  /*8580*/  SHF.R.U32.HI R23, RZ, UR4, R5 ;  /* 0x00000004ff177c19 */ /* 0x000fc60008011605 */
[----:B------:R-:W-:Y:S02]  /*8590*/  IMAD.MOV.U32 R4, RZ, RZ, R18 ;  /* 0x000000ffff047224 */ /* 0x000fe400078e0012 */
[----:B------:R-:W-:Y:S01]  /*85a0*/  IMAD.MOV.U32 R5, RZ, RZ, R23 ;  /* 0x000000ffff057224 */ /* 0x000fe200078e0017 */
[----:B-1----:R-:W-:Y:S06]  /*85b0*/  @!P1 BRA `(.L_x_171) ;  /* 0x0000000000289947 */ /* 0x002fec0003800000 */
[----:B------:R-:W-:Y:S02]  /*85c0*/  ULDC UR4, c[0x0][0x64c] ;  /* 0x0001930000047ab9 */ /* 0x000fe40000000800 */
[----:B------:R-:W-:-:S05]  /*85d0*/  IADD3 R5, P1, R18, UR4, RZ ;  /* 0x0000000412057c10 */ /* 0x000fca000ff3e0ff */
[----:B------:R-:W-:-:S04]  /*85e0*/  IMAD.X R23, RZ, RZ, R23, P1 ;  /* 0x000000ffff177224 */ /* 0x000fc800008e0617 */
[----:B------:R-:W-:-:S04]  /*85f0*/  IMAD.WIDE.U32 R6, R23, UR8, RZ ;  /* 0x0000000817067c25 */ /* 0x000fc8000f8e00ff */
[----:B------:R-:W-:-:S04]  /*8600*/  IMAD.WIDE.U32 R6, P1, R5, UR9, R6 ;  /* 0x0000000905067c25 */ /* 0x000fc8000f820006 */
[----:B------:R-:W-:-:S04]  /*8610*/  IMAD.WIDE.U32 R4, R5, UR8, RZ ;  /* 0x0000000805047c25 */ /* 0x000fc8000f8e00ff */
[----:B------:R-:W-:Y:S01]  /*8620*/  IMAD.MOV.U32 R4, RZ, RZ, R7 ;  /* 0x000000ffff047224 */ /* 0x000fe200078e0007 */
[----:B------:R-:W-:Y:S01]  /*8630*/  IADD3 RZ, P3, R5, R6, RZ ;  /* 0x0000000605ff7210 */ /* 0x000fe20007f7e0ff */
[----:B------:R-:W-:-:S04]  /*8640*/  IMAD.X R5, RZ, RZ, RZ, P1 ;  /* 0x000000ffff057224 */ /* 0x000fc800008e06ff */
[----:B------:R-:W-:-:S08]  /*8650*/  IMAD.WIDE.U32.X R4, R23, UR9, R4, P3 ;  /* 0x0000000917047c25 */ /* 0x000fd000098e0404 */
.L_x_171:
[----:B------:R-:W-:Y:S01]  /*8660*/  ISETP.NE.AND P1, PT, R2, 0x1, PT ;  /* 0x000000010200780c */ /* 0x000fe20003f25270 */
[----:B------:R-:W-:Y:S01]  /*8670*/  ULDC UR4, c[0x0][0x648] ;  /* 0x0001920000047ab9 */ /* 0x000fe20000000800 */
[----:B------:R-:W-:Y:S01]  /*8680*/  LOP3.LUT R20, R20, UR17, RZ, 0xc0, !PT ;  /* 0x0000001114147c12 */ /* 0x000fe2000f8ec0ff */
[----:B------:R-:W-:Y:S01]  /*8690*/  IMAD.MOV R22, RZ, RZ, -R22 ;  /* 0x000000ffff167224 */ /* 0x000fe200078e0a16 */
[----:B------:R-:W-:Y:S01]  /*86a0*/  SHF.R.U64 R5, R4, UR4, R5 ;  /* 0x0000000404057c19 */ /* 0x000fe20008001205 */
[----:B------:R-:W-:Y:S01]  /*86b0*/  ULDC UR4, c[0x0][0x638] ;  /* 0x00018e0000047ab9 */ /* 0x000fe20000000800 */
[----:B------:R-:W-:Y:S01]  /*86c0*/  LOP3.LUT R9, R9, UR16, RZ, 0xc0, !PT ;  /* 0x0000001009097c12 */ /* 0x000fe2000f8ec0ff */
[----:B------:R-:W-:Y:S01]  /*86d0*/  ULDC UR5, c[0x0][0x610] ;  /* 0x0001840000057ab9 */ /* 0x000fe20000000800 */
[----:B------:R-:W-:Y:S02]  /*86e0*/  IMAD.MOV.U32 R4, RZ, RZ, 0x1 ;  /* 0x00000001ff047424 */ /* 0x000fe400078e00ff */
[----:B------:R-:W-:-:S02]  /*86f0*/  IMAD.MOV R7, RZ, RZ, -R5 ;  /* 0x000000ffff077224 */ /* 0x000fc400078e0a05 */
[----:B------:R-:W-:Y:S02]  /*8700*/  IMAD R20, R5, UR18, R20 ;  /* 0x0000001205147c24 */ /* 0x000fe4000f8e0214 */
[----:B0-----:R-:W-:Y:S02]  /*8710*/  @P1 IMAD R15, R21, R22, R14 ;  /* 0x00000016150f1224 */ /* 0x001fe400078e020e */
[----:B------:R-:W-:Y:S01]  /*8720*/  IMAD R18, R7, UR4, R18 ;  /* 0x0000000407127c24 */ /* 0x000fe2000f8e0212 */
[----:B------:R-:W-:Y:S01]  /*8730*/  ULDC UR4, c[0x0][0x600] ;  /* 0x0001800000047ab9 */ /* 0x000fe20000000800 */
[----:B------:R-:W-:Y:S02]  /*8740*/  IMAD R15, R20, UR5, R15 ;  /* 0x00000005140f7c24 */ /* 0x000fe4000f8e020f */
[----:B------:R-:W-:-:S05]  /*8750*/  IMAD R18, R18, UR4, R9 ;  /* 0x0000000412127c24 */ /* 0x000fca000f8e0209 */
[----:B------:R-:W-:Y:S02]  /*8760*/  SEL R9, R18, R15, !P1 ;  /* 0x0000000f12097207 */ /* 0x000fe40004800000 */
[----:B------:R-:W-:-:S07]  /*8770*/  SEL R7, R15, R18, !P1 ;  /* 0x000000120f077207 */ /* 0x000fce0004800000 */
.L_x_169:
[----:B------:R-:W-:Y:S05]  /*8780*/  BSYNC B1 ;  /* 0x0000000000017941 */ /* 0x000fea0003800000 */
.L_x_168:
[----:B------:R-:W-:-:S13]  /*8790*/  LOP3.LUT P1, RZ, R4, 0xff, RZ, 0xc0, !PT ;  /* 0x000000ff04ff7812 */ /* 0x000fda000782c0ff */
[----:B------:R-:W-:Y:S05]  /*87a0*/  @P1 BRA `(.L_x_172) ;  /* 0xfffffff4004c1947 */ /* 0x000fea000383ffff */
[----:B------:R-:W-:Y:S05]  /*87b0*/  BSYNC B0 ;  /* 0x0000000000007941 */ /* 0x000fea0003800000 */
.L_x_160:
[----:B------:R-:W-:-:S03]  /*87c0*/  UMOV UR4, 0xffffffff ;  /* 0xffffffff00047882 */ /* 0x000fc60000000000 */
[----:B------:R-:W-:Y:S05]  /*87d0*/  BRA.DIV UR4, `(.L_x_173) ;  /* 0x0000000204f47947 */ /* 0x000fea000b800000 */
[----:B------:R-:W-:-:S13]  /*87e0*/  ELECT P6, URZ, PT ;  /* 0x00000000003f782f */ /* 0x000fda00038c0000 */
.L_x_186:
[----:B------:R-:W-:Y:S04]  /*87f0*/  BSSY B0, `(.L_x_174) ;  /* 0x0000022000007945 */ /* 0x000fe80003800000 */
[----:B------:R-:W-:Y:S05]  /*8800*/  @!P6 BRA `(.L_x_175) ;  /* 0x000000000080e947 */ /* 0x000fea0003800000 */
[----:B------:R-:W-:-:S04]  /*8810*/  LOP3.LUT R19, R19, 0x2, RZ, 0xfc, !PT ;  /* 0x0000000213137812 */ /* 0x000fc800078efcff */
[----:B------:R-:W-:-:S13]  /*8820*/  ISETP.NE.AND P0, PT, R19, 0x3, PT ;  /* 0x000000031300780c */ /* 0x000fda0003f05270 */
[----:B------:R-:W-:Y:S05]  /*8830*/  @!P0 BRA `(.L_x_176) ;  /* 0x0000000000048947 */ /* 0x000fea0003800000 */
[----:B------:R-:W-:Y:S01]  /*8840*/  BPT.TRAP 0x1 ;  /* 0x000000040000795c */ /* 0x000fe20000300000 */
.L_x_176:
[----:B------:R-:W0:Y:S01]  /*8850*/  S2R R3, SR_CgaCtaId ;  /* 0x0000000000037919 */ /* 0x000e220000008800 */
[----:B------:R-:W-:-:S04]  /*8860*/  MOV R2, 0x400 ;  /* 0x0000040000027802 */ /* 0x000fc80000000f00 */
[----:B0-----:R-:W-:Y:S02]  /*8870*/  LEA R3, R3, R2, 0x18 ;  /* 0x0000000203037211 */ /* 0x001fe400078ec0ff */
[----:B------:R-:W-:-:S03]  /*8880*/  SHF.L.U32 R2, R0, 0x1f, RZ ;  /* 0x0000001f00027819 */ /* 0x000fc600000006ff */
[----:B------:R-:W-:-:S04]  /*8890*/  VIADD R3, R3, 0x18 ;  /* 0x0000001803037836 */ /* 0x000fc80000000000 */
[C---:B------:R-:W-:Y:S02]  /*88a0*/  IMAD R7, R12.reuse, 0x8, R3 ;  /* 0x000000080c077824 */ /* 0x040fe400078e0203 */
[----:B------:R-:W-:Y:S02]  /*88b0*/  VIADD R12, R12, 0x1 ;  /* 0x000000010c0c7836 */ /* 0x000fe40000000000 */
[----:B------:R-:W0:Y:S03]  /*88c0*/  SYNCS.PHASECHK.TRANS64.TRYWAIT P0, [R7+URZ], R2 ;  /* 0x00000002070075a7 */ /* 0x000e26000800017f */
[----:B------:R-:W-:-:S04]  /*88d0*/  ISETP.NE.AND P1, PT, R12, 0x3, PT ;  /* 0x000000030c00780c */ /* 0x000fc80003f25270 */
[----:B------:R-:W-:Y:S02]  /*88e0*/  SEL R5, RZ, 0x1, P1 ;  /* 0x00000001ff057807 */ /* 0x000fe40000800000 */
[----:B------:R-:W-:Y:S02]  /*88f0*/  SEL R12, R12, RZ, P1 ;  /* 0x000000ff0c0c7207 */ /* 0x000fe40000800000 */
[----:B------:R-:W-:-:S03]  /*8900*/  LOP3.LUT R5, R0, R5, RZ, 0x3c, !PT ;  /* 0x0000000500057212 */ /* 0x000fc600078e3cff */
[----:B------:R-:W-:Y:S01]  /*8910*/  IMAD R9, R12, 0x8, R3 ;  /* 0x000000080c097824 */ /* 0x000fe200078e0203 */
[----:B------:R-:W-:Y:S01]  /*8920*/  SHF.L.U32 R4, R5, 0x1f, RZ ;  /* 0x0000001f05047819 */ /* 0x000fe200000006ff */
[----:B0-----:R-:W-:Y:S06]  /*8930*/  @!P0 BRA `(.L_x_177) ;  /* 0x0000000000bc8947 */ /* 0x001fec0003800000 */
.L_x_187:
[----:B------:R-:W1:Y:S01]  /*8940*/  SYNCS.PHASECHK.TRANS64.TRYWAIT P0, [R9+URZ], R4 ;  /* 0x00000004090075a7 */ /* 0x000e62000800017f */
[----:B------:R-:W-:-:S05]  /*8950*/  VIADD R0, R12, 0x1 ;  /* 0x000000010c007836 */ /* 0x000fca0000000000 */
[----:B------:R-:W-:-:S04]  /*8960*/  ISETP.NE.AND P1, PT, R0, 0x3, PT ;  /* 0x000000030000780c */ /* 0x000fc80003f25270 */
[----:B0-----:R-:W-:Y:S02]  /*8970*/  SEL R2, RZ, 0x1, P1 ;  /* 0x00000001ff027807 */ /* 0x001fe40000800000 */
[----:B------:R-:W-:Y:S02]  /*8980*/  SEL R0, R0, RZ, P1 ;  /* 0x000000ff00007207 */ /* 0x000fe40000800000 */
[----:B------:R-:W-:Y:S01]  /*8990*/  LOP3.LUT R2, R5, R2, RZ, 0x3c, !PT ;  /* 0x0000000205027212 */ /* 0x000fe200078e3cff */
[----:B-1----:R-:W-:Y:S06]  /*89a0*/  @!P0 BRA `(.L_x_178) ;  /* 0x0000000000b48947 */ /* 0x002fec0003800000 */
.L_x_188:
[----:B------:R-:W-:Y:S01]  /*89b0*/  IMAD R3, R0, 0x8, R3 ;  /* 0x0000000800037824 */ /* 0x000fe200078e0203 */
[----:B------:R-:W-:-:S07]  /*89c0*/  SHF.L.U32 R0, R2, 0x1f, RZ ;  /* 0x0000001f02007819 */ /* 0x000fce00000006ff */
.L_x_179:
[----:B-1----:R1:W2:Y:S02]  /*89d0*/  SYNCS.PHASECHK.TRANS64.TRYWAIT P0, [R3+URZ], R0 ;  /* 0x00000000030075a7 */ /* 0x0022a4000800017f */
[----:B--2---:R-:W-:Y:S05]  /*89e0*/  @!P0 NANOSLEEP.SYNCS 0x989680 ;  /* 0x009896800000895d */ /* 0x004fea0003900000 */
[----:B------:R-:W2:Y:S02]  /*89f0*/  @!P0 SYNCS.PHASECHK.TRANS64 P0, [R3+URZ], R0 ;  /* 0x00000000030085a7 */ /* 0x000ea4000800007f */
[----:B--2---:R-:W-:Y:S05]  /*8a00*/  @!P0 BRA `(.L_x_179) ;  /* 0xfffffffc00f08947 */ /* 0x004fea000383ffff */
.L_x_175:
[----:B------:R-:W-:Y:S05]  /*8a10*/  BSYNC B0 ;  /* 0x0000000000007941 */ /* 0x000fea0003800000 */
.L_x_174:
[----:B------:R-:W-:Y:S05]  /*8a20*/  EXIT ;  /* 0x000000000000794d */ /* 0x000fea0003800000 */
.L_x_17:
[----:B---3--:R3:W4:Y:S02]  /*8a30*/  SYNCS.PHASECHK.TRANS64.TRYWAIT P1, [R3+URZ], R0 ;  /* 0x00000000030075a7 */ /* 0x008724000802017f */
[----:B----4-:R-:W-:Y:S05]  /*8a40*/  @!P1 NANOSLEEP.SYNCS 0x989680 ;  /* 0x009896800000995d */ /* 0x010fea0003900000 */
[----:B------:R-:W4:Y:S02]  /*8a50*/  @!P1 SYNCS.PHASECHK.TRANS64 P1, [R3+URZ], R0 ;  /* 0x00000000030095a7 */ /* 0x000f24000802007f */
[----:B----4-:R-:W-:Y:S05]  /*8a60*/  @!P1 BRA `(.L_x_17) ;  /* 0xfffffffc00f09947 */ /* 0x010fea000383ffff */
[----:B------:R-:W-:Y:S05]  /*8a70*/  BRA `(.L_x_16) ;  /* 0xffffff8400e07947 */ /* 0x000fea000383ffff */
.L_x_22:
[----:B-1----:R-:W-:-:S04]  /*8a80*/  IMAD.U32 R4, RZ, RZ, UR8 ;  /* 0x00000008ff047e24 */ /* 0x002fc8000f8e00ff */
[----:B------:R1:W2:Y:S03]  /*8a90*/  SYNCS.PHASECHK.TRANS64.TRYWAIT P1, [R4+URZ], R3 ;  /* 0x00000003040075a7 */ /* 0x0002a6000802017f */
[----:B--2---:R-:W-:Y:S05]  /*8aa0*/  @!P1 NANOSLEEP.SYNCS 0x989680 ;  /* 0x009896800000995d */ /* 0x004fea0003900000 */
[----:B------:R-:W2:Y:S02]  /*8ab0*/  @!P1 SYNCS.PHASECHK.TRANS64 P1, [R4+URZ], R3 ;  /* 0x00000003040095a7 */ /* 0x000ea4000802007f */
[----:B--2---:R-:W-:Y:S05]  /*8ac0*/  @!P1 BRA `(.L_x_22) ;  /* 0xfffffffc00ec9947 */ /* 0x004fea000383ffff */
[----:B------:R-:W-:Y:S05]  /*8ad0*/  BRA `(.L_x_21) ;  /* 0xffffff8c00207947 */ /* 0x000fea000383ffff */
.L_x_161:
[----:B------:R-:W-:Y:S01]  /*8ae0*/  BSSY B1, `(.L_x_180) ;  /* 0x0000006000017945 */ /* 0x000fe20003800000 */
[----:B------:R-:W-:-:S07]  /*8af0*/  IMAD.MOV.U32 R15, RZ, RZ, -0x1 ;  /* 0xffffffffff0f7424 */ /* 0x000fce00078e00ff */
[----:B------:R-:W-:Y:S05]  /*8b00*/  WARPSYNC.COLLECTIVE R15, `(.L_x_181) ;  /* 0x000000000f0c7348 */ /* 0x000fea0003c00000 */
[----:B------:R-:W-:Y:S02]  /*8b10*/  ELECT P6, UR62, PT ;  /* 0x00000000003e782f */ /* 0x000fe400038c0000 */
[----:B------:R-:W-:Y:S01]  /*8b20*/  MOV R14, UR62 ;  /* 0x0000003e000e7c02 */ /* 0x000fe20008000f00 */
[----:B------:R-:W-:Y:S10]  /*8b30*/  ENDCOLLECTIVE ;  /* 0x000000000000791b */ /* 0x000ff40003800000 */
.L_x_181:
[----:B------:R-:W-:Y:S05]  /*8b40*/  BSYNC B1 ;  /* 0x0000000000017941 */ /* 0x000fea0003800000 */
.L_x_180:
[----:B------:R-:W-:Y:S05]  /*8b50*/  BRA `(.L_x_182) ;  /* 0xfffffff0006c7947 */ /* 0x000fea000383ffff */
.L_x_164:
[----:B0-----:R0:W1:Y:S02]  /*8b60*/  SYNCS.PHASECHK.TRANS64.TRYWAIT P1, [R14+URZ+0x18], R7 ;  /* 0x000018070e0075a7 */ /* 0x001064000802017f */
[----:B-1----:R-:W-:Y:S05]  /*8b70*/  @!P1 NANOSLEEP.SYNCS 0x989680 ;  /* 0x009896800000995d */ /* 0x002fea0003900000 */
[----:B------:R-:W1:Y:S02]  /*8b80*/  @!P1 SYNCS.PHASECHK.TRANS64 P1, [R14+URZ+0x18], R7 ;  /* 0x000018070e0095a7 */ /* 0x000e64000802007f */
[----:B-1----:R-:W-:Y:S05]  /*8b90*/  @!P1 BRA `(.L_x_164) ;  /* 0xfffffffc00f09947 */ /* 0x002fea000383ffff */
[----:B------:R-:W-:Y:S05]  /*8ba0*/  BRA `(.L_x_183) ;  /* 0xfffffff000a07947 */ /* 0x000fea000383ffff */
.L_x_173:
[----:B------:R-:W-:Y:S01]  /*8bb0*/  BSSY B0, `(.L_x_184) ;  /* 0x0000006000007945 */ /* 0x000fe20003800000 */
[----:B------:R-:W-:-:S07]  /*8bc0*/  IMAD.MOV.U32 R15, RZ, RZ, -0x1 ;  /* 0xffffffffff0f7424 */ /* 0x000fce00078e00ff */
[----:B------:R-:W-:Y:S05]  /*8bd0*/  WARPSYNC.COLLECTIVE R15, `(.L_x_185) ;  /* 0x000000000f0c7348 */ /* 0x000fea0003c00000 */
[----:B------:R-:W-:Y:S02]  /*8be0*/  ELECT P6, UR62, PT ;  /* 0x00000000003e782f */ /* 0x000fe400038c0000 */
[----:B------:R-:W-:Y:S01]  /*8bf0*/  MOV R14, UR62 ;  /* 0x0000003e000e7c02 */ /* 0x000fe20008000f00 */
[----:B------:R-:W-:Y:S10]  /*8c00*/  ENDCOLLECTIVE ;  /* 0x000000000000791b */ /* 0x000ff40003800000 */
.L_x_185:
[----:B------:R-:W-:Y:S05]  /*8c10*/  BSYNC B0 ;  /* 0x0000000000007941 */ /* 0x000fea0003800000 */
.L_x_184:
[----:B------:R-:W-:Y:S05]  /*8c20*/  BRA `(.L_x_186) ;  /* 0xfffffff800f07947 */ /* 0x000fea000383ffff */
.L_x_177:
[----:B0-----:R0:W1:Y:S02]  /*8c30*/  SYNCS.PHASECHK.TRANS64.TRYWAIT P0, [R7+URZ], R2 ;  /* 0x00000002070075a7 */ /* 0x001064000800017f */
[----:B-1----:R-:W-:Y:S05]  /*8c40*/  @!P0 NANOSLEEP.SYNCS 0x989680 ;  /* 0x009896800000895d */ /* 0x002fea0003900000 */
[----:B------:R-:W1:Y:S02]  /*8c50*/  @!P0 SYNCS.PHASECHK.TRANS64 P0, [R7+URZ], R2 ;  /* 0x00000002070085a7 */ /* 0x000e64000800007f */
[----:B-1----:R-:W-:Y:S05]  /*8c60*/  @!P0 BRA `(.L_x_177) ;  /* 0xfffffffc00f08947 */ /* 0x002fea000383ffff */
[----:B------:R-:W-:Y:S05]  /*8c70*/  BRA `(.L_x_187) ;  /* 0xfffffffc00307947 */ /* 0x000fea000383ffff */
.L_x_178:
[----:B0-----:R0:W1:Y:S02]  /*8c80*/  SYNCS.PHASECHK.TRANS64.TRYWAIT P0, [R9+URZ], R4 ;  /* 0x00000004090075a7 */ /* 0x001064000800017f */
[----:B-1----:R-:W-:Y:S05]  /*8c90*/  @!P0 NANOSLEEP.SYNCS 0x989680 ;  /* 0x009896800000895d */ /* 0x002fea0003900000 */
[----:B------:R-:W1:Y:S02]  /*8ca0*/  @!P0 SYNCS.PHASECHK.TRANS64 P0, [R9+URZ], R4 ;  /* 0x00000004090085a7 */ /* 0x000e64000800007f */
[----:B-1----:R-:W-:Y:S05]  /*8cb0*/  @!P0 BRA `(.L_x_178) ;  /* 0xfffffffc00f08947 */ /* 0x002fea000383ffff */
[----:B------:R-:W-:Y:S05]  /*8cc0*/  BRA `(.L_x_188) ;  /* 0xfffffffc00387947 */ /* 0x000fea000383ffff */
.L_x_189:
[----:B------:R-:W-:-:S00]  /*8cd0*/  BRA `(.L_x_189) ;  /* 0xfffffffc00fc7947 */ /* 0x000fc0000383ffff */
[----:B------:R-:W-:-:S00]  /*8ce0*/  NOP ;  /* 0x0000000000007918 */ /* 0x000fc00000000000 */
        /* <DEDUP_REMOVED lines=9> */
.L_x_190:


//--------------------- .nv.global.init           --------------------------
	.section	.nv.global.init,"aw",@progbits
.nv.global.init:
	.type		$str$22,@object
	.size		$str$22,($str$23 - $str$22)
$str$22:
        /*0000*/ 	.byte	0x6b, 0x5f, 0x74, 0x69, 0x6c, 0x65, 0x5f, 0x63, 0x6f, 0x75, 0x6e, 0x74, 0x20, 0x3e, 0x3d, 0x20
        /*0010*/ 	.byte	0x31, 0x00
	.type		$str$23,@object
	.size		$str$23,(__unnamed_1 - $str$23)
$str$23:
        /*0012*/ 	.byte	0x2f, 0x74, 0x6d, 0x70, 0x2f, 0x63, 0x75, 0x74, 0x6c, 0x61, 0x73, 0x73, 0x5f, 0x73, 0x77, 0x65
        /*0022*/ 	.byte	0x65, 0x70, 0x5f, 0x73, 0x72, 0x63, 0x2f, 0x69, 0x6e, 0x63, 0x6c, 0x75, 0x64, 0x65, 0x2f, 0x63
        /*0032*/ 	.byte	0x75, 0x74, 0x6c, 0x61, 0x73, 0x73, 0x2f, 0x67, 0x65, 0x6d, 0x6d, 0x2f, 0x63, 0x6f, 0x6c, 0x6c
        /*0042*/ 	.byte	0x65, 0x63, 0x74, 0x69, 0x76, 0x65, 0x2f, 0x73, 0x6d, 0x39, 0x30, 0x5f, 0x6d, 0x6d, 0x61, 0x5f
        /*0052*/ 	.byte	0x74, 0x6d, 0x61, 0x5f, 0x67, 0x6d, 0x6d, 0x61, 0x5f, 0x73, 0x73, 0x5f, 0x77, 0x61, 0x72, 0x70
        /*0062*/ 	.byte	0x73, 0x70, 0x65, 0x63, 0x69, 0x61, 0x6c, 0x69, 0x7a, 0x65, 0x64, 0x2e, 0x68, 0x70, 0x70, 0x00
	.type		__unnamed_1,@object
	.size		__unnamed_1,(.L_0 - __unnamed_1)
__unnamed_1:
        /*0072*/ 	.byte	0x76, 0x6f, 0x69, 0x64, 0x20, 0x63, 0x75, 0x74, 0x6c, 0x61, 0x73, 0x73, 0x3a, 0x3a, 0x67, 0x65
        /* <DEDUP_REMOVED lines=179> */
        /*0bb2*/ 	.byte	0x64, 0x65, 0x6e, 0x74, 0x69, 0x74, 0x79, 0x5d, 0x00
.L_0:


//--------------------- .nv.shared._ZN7cutlass13device_kernelINS_4gemm6kernel13GemmUniversalIN4cute5tupleIJiiiiEEENS1_10collective13CollectiveMmaINS1_34MainloopSm90TmaGmmaWarpSpecializedILi3ENS5_IJNS4_1CILi1EEESB_SB_EEENS1_35KernelTmaWarpSpecializedCooperativeEEENS5_IJNSA_ILi256EEENSA_ILi64EEESG_EEENS_6half_tENS5_IJlSB_lEEESI_SJ_NS4_8TiledMMAINS4_8MMA_AtomIJNS4_4SM904GMMA25MMA_64x64x16_F32F16F16_SSILNSN_5MajorE0ELSP_0ELNSN_7ScaleInE1ELSQ_1EEEEEENS4_6LayoutINS5_IJNSA_ILi2EEESB_SB_EEENS5_IJSB_NSA_ILi0EEESW_EEEEENS5_IJNS4_10UnderscoreESZ_SZ_EEEEENS4_13SM90_TMA_LOADENS4_14ComposedLayoutINS4_7SwizzleILi3ELi4ELi3EEENS4_18smem_ptr_flag_bitsILi16EEENST_INS5_IJNSA_ILi8EEESG_EEENS5_IJSG_SB_EEEEEEEvNS4_8identityES12_S1C_vS1D_EENS_8epilogue10collective6detail29Sm90TmaWarpSpecializedAdapterINS1G_15DefaultEpilogueISI_SJ_SJ_NS1F_6thread17LinearCombinationISI_Li1EffLNS1K_9ScaleType4KindE0ELNS_15FloatRoundStyleE2ESI_EENS1_15EpilogueDefaultEEEEEvvEEEEvNT_6ParamsE --------------------------
	.section	.nv.shared._ZN7cutlass13device_kernelINS_4gemm6kernel13GemmUniversalIN4cute5tupleIJiiiiEEENS1_10collective13CollectiveMmaINS1_34MainloopSm90TmaGmmaWarpSpecializedILi3ENS5_IJNS4_1CILi1EEESB_SB_EEENS1_35KernelTmaWarpSpecializedCooperativeEEENS5_IJNSA_ILi256EEENSA_ILi64EEESG_EEENS_6half_tENS5_IJlSB_lEEESI_SJ_NS4_8TiledMMAINS4_8MMA_AtomIJNS4_4SM904GMMA25MMA_64x64x16_F32F16F16_SSILNSN_5MajorE0ELSP_0ELNSN_7ScaleInE1ELSQ_1EEEEEENS4_6LayoutINS5_IJNSA_ILi2EEESB_SB_EEENS5_IJSB_NSA_ILi0EEESW_EEEEENS5_IJNS4_10UnderscoreESZ_SZ_EEEEENS4_13SM90_TMA_LOADENS4_14ComposedLayoutINS4_7SwizzleILi3ELi4ELi3EEENS4_18smem_ptr_flag_bitsILi16EEENST_INS5_IJNSA_ILi8EEESG_EEENS5_IJSG_SB_EEEEEEEvNS4_8identityES12_S1C_vS1D_EENS_8epilogue10collective6detail29Sm90TmaWarpSpecializedAdapterINS1G_15DefaultEpilogueISI_SJ_SJ_NS1F_6thread17LinearCombinationISI_Li1EffLNS1K_9ScaleType4KindE0ELNS_15FloatRoundStyleE2ESI_EENS1_15EpilogueDefaultEEEEEvvEEEEvNT_6ParamsE,"aw",@nobits
	.sectionflags	@""
	.align	16
	.zero		1024


//--------------------- .nv.shared.reserved.0     --------------------------
	.section	.nv.shared.reserved.0,"aw",@nobits
	.weak		__nv_reservedSMEM_offset_0_alias
	.size		__nv_reservedSMEM_offset_0_alias, 0, 0
	.other		__nv_reservedSMEM_offset_0_alias,@"STO_CUDA_RESERVED_SHARED STV_DEFAULT"
__nv_reservedSMEM_offset_0_alias:
	.zero		0


//--------------------- .nv.global                --------------------------
	.section	.nv.global,"aw",@nobits
.nv.global:
	.type		_ZN40_INTERNAL_528049d4_4_k_cu_afff091d_242484cute1_E,@object
	.size		_ZN40_INTERNAL_528049d4_4_k_cu_afff091d_242484cute1_E,(_ZN40_INTERNAL_528049d4_4_k_cu_afff091d_242484cuda3std3__45__cpo6cbeginE - _ZN40_INTERNAL_528049d4_4_k_cu_afff091d_242484cute1_E)
_ZN40_INTERNAL_528049d4_4_k_cu_afff091d_242484cute1_E:
	.zero		1
	.type		_ZN40_INTERNAL_528049d4_4_k_cu_afff091d_242484cuda3std3__45__cpo6cbeginE,@object
	.size		_ZN40_INTERNAL_528049d4_4_k_cu_afff091d_242484cuda3std3__45__cpo6cbeginE,(_ZN40_INTERNAL_528049d4_4_k_cu_afff091d_242484cuda3std3__48in_placeE - _ZN40_INTERNAL_528049d4_4_k_cu_afff091d_242484cuda3std3__45__cpo6cbeginE)
_ZN40_INTERNAL_528049d4_4_k_cu_afff091d_242484cuda3std3__45__cpo6cbeginE:
	.zero		1
	.type		_ZN40_INTERNAL_528049d4_4_k_cu_afff091d_242484cuda3std3__48in_placeE,@object
	.size		_ZN40_INTERNAL_528049d4_4_k_cu_afff091d_242484cuda3std3__48in_placeE,(_ZN40_INTERNAL_528049d4_4_k_cu_afff091d_242484cuda3std6ranges3__45__cpo9iter_moveE - _ZN40_INTERNAL_528049d4_4_k_cu_afff091d_242484cuda3std3__48in_placeE)
_ZN40_INTERNAL_528049d4_4_k_cu_afff091d_242484cuda3std3__48in_placeE:
	.zero		1
	.type		_ZN40_INTERNAL_528049d4_4_k_cu_afff091d_242484cuda3std6ranges3__45__cpo9iter_moveE,@object
	.size		_ZN40_INTERNAL_528049d4_4_k_cu_afff091d_242484cuda3std6ranges3__45__cpo9iter_moveE,(_ZN40_INTERNAL_528049d4_4_k_cu_afff091d_242484cuda3std3__45__cpo5beginE - _ZN40_INTERNAL_528049d4_4_k_cu_afff091d_242484cuda3std6ranges3__45__cpo9iter_moveE)
_ZN40_INTERNAL_528049d4_4_k_cu_afff091d_242484cuda3std6ranges3__45__cpo9iter_moveE:
	.zero		1
	.type		_ZN40_INTERNAL_528049d4_4_k_cu_afff091d_242484cuda3std3__45__cpo5beginE,@object
	.size		_ZN40_INTERNAL_528049d4_4_k_cu_afff091d_242484cuda3std3__45__cpo5beginE,(_ZN40_INTERNAL_528049d4_4_k_cu_afff091d_242484cuda3std3__442_GLOBAL__N__528049d4_4_k_cu_afff091d_242486ignoreE - _ZN40_INTERNAL_528049d4_4_k_cu_afff091d_242484cuda3std3__45__cpo5beginE)
_ZN40_INTERNAL_528049d4_4_k_cu_afff091d_242484cuda3std3__45__cpo5beginE:
	.zero		1
	.type		_ZN40_INTERNAL_528049d4_4_k_cu_afff091d_242484cuda3std3__442_GLOBAL__N__528049d4_4_k_cu_afff091d_242486ignoreE,@object
	.size		_ZN40_INTERNAL_528049d4_4_k_cu_afff091d_242484cuda3std3__442_GLOBAL__N__528049d4_4_k_cu_afff091d_242486ignoreE,(_ZN40_INTERNAL_528049d4_4_k_cu_afff091d_242484cute7productE - _ZN40_INTERNAL_528049d4_4_k_cu_afff091d_242484cuda3std3__442_GLOBAL__N__528049d4_4_k_cu_afff091d_242486ignoreE)
_ZN40_INTERNAL_528049d4_4_k_cu_afff091d_242484cuda3std3__442_GLOBAL__N__528049d4_4_k_cu_afff091d_242486ignoreE:
	.zero		1
	.type		_ZN40_INTERNAL_528049d4_4_k_cu_afff091d_242484cute7productE,@object
	.size		_ZN40_INTERNAL_528049d4_4_k_cu_afff091d_242484cute7productE,(_ZN40_INTERNAL_528049d4_4_k_cu_afff091d_242484cuda3std3__45__cpo3endE - _ZN40_INTERNAL_528049d4_4_k_cu_afff091d_242484cute7productE)
_ZN40_INTERNAL_528049d4_4_k_cu_afff091d_242484cute7productE:
	.zero		1
	.type		_ZN40_INTERNAL_528049d4_4_k_cu_afff091d_242484cuda3std3__45__cpo3endE,@object
	.size		_ZN40_INTERNAL_528049d4_4_k_cu_afff091d_242484cuda3std3__45__cpo3endE,(_ZN40_INTERNAL_528049d4_4_k_cu_afff091d_242484cuda3std3__419piecewise_constructE - _ZN40_INTERNAL_528049d4_4_k_cu_afff091d_242484cuda3std3__45__cpo3endE)
_ZN40_INTERNAL_528049d4_4_k_cu_afff091d_242484cuda3std3__45__cpo3endE:
	.zero		1
	.type		_ZN40_INTERNAL_528049d4_4_k_cu_afff091d_242484cuda3std3__419piecewise_constructE,@object
	.size		_ZN40_INTERNAL_528049d4_4_k_cu_afff091d_242484cuda3std3__419piecewise_constructE,(_ZN40_INTERNAL_528049d4_4_k_cu_afff091d_242484cuda3std3__45__cpo4cendE - _ZN40_INTERNAL_528049d4_4_k_cu_afff091d_242484cuda3std3__419piecewise_constructE)
_ZN40_INTERNAL_528049d4_4_k_cu_afff091d_242484cuda3std3__419piecewise_constructE:
	.zero		1
	.type		_ZN40_INTERNAL_528049d4_4_k_cu_afff091d_242484cuda3std3__45__cpo4cendE,@object
	.size		_ZN40_INTERNAL_528049d4_4_k_cu_afff091d_242484cuda3std3__45__cpo4cendE,(_ZN40_INTERNAL_528049d4_4_k_cu_afff091d_242484cuda3std6ranges3__45__cpo4swapE - _ZN40_INTERNAL_528049d4_4_k_cu_afff091d_242484cuda3std3__45__cpo4cendE)
_ZN40_INTERNAL_528049d4_4_k_cu_afff091d_242484cuda3std3__45__cpo4cendE:
	.zero		1
	.type		_ZN40_INTERNAL_528049d4_4_k_cu_afff091d_242484cuda3std6ranges3__45__cpo4swapE,@object
	.size		_ZN40_INTERNAL_528049d4_4_k_cu_afff091d_242484cuda3std6ranges3__45__cpo4swapE,(.L_8 - _ZN40_INTERNAL_528049d4_4_k_cu_afff091d_242484cuda3std6ranges3__45__cpo4swapE)
_ZN40_INTERNAL_528049d4_4_k_cu_afff091d_242484cuda3std6ranges3__45__cpo4swapE:
	.zero		1
.L_8:


//--------------------- .nv.constant0._ZN7cutlass13device_kernelINS_4gemm6kernel13GemmUniversalIN4cute5tupleIJiiiiEEENS1_10collective13CollectiveMmaINS1_34MainloopSm90TmaGmmaWarpSpecializedILi3ENS5_IJNS4_1CILi1EEESB_SB_EEENS1_35KernelTmaWarpSpecializedCooperativeEEENS5_IJNSA_ILi256EEENSA_ILi64EEESG_EEENS_6half_tENS5_IJlSB_lEEESI_SJ_NS4_8TiledMMAINS4_8MMA_AtomIJNS4_4SM904GMMA25MMA_64x64x16_F32F16F16_SSILNSN_5MajorE0ELSP_0ELNSN_7ScaleInE1ELSQ_1EEEEEENS4_6LayoutINS5_IJNSA_ILi2EEESB_SB_EEENS5_IJSB_NSA_ILi0EEESW_EEEEENS5_IJNS4_10UnderscoreESZ_SZ_EEEEENS4_13SM90_TMA_LOADENS4_14ComposedLayoutINS4_7SwizzleILi3ELi4ELi3EEENS4_18smem_ptr_flag_bitsILi16EEENST_INS5_IJNSA_ILi8EEESG_EEENS5_IJSG_SB_EEEEEEEvNS4_8identityES12_S1C_vS1D_EENS_8epilogue10collective6detail29Sm90TmaWarpSpecializedAdapterINS1G_15DefaultEpilogueISI_SJ_SJ_NS1F_6thread17LinearCombinationISI_Li1EffLNS1K_9ScaleType4KindE0ELNS_15FloatRoundStyleE2ESI_EENS1_15EpilogueDefaultEEEEEvvEEEEvNT_6ParamsE --------------------------
	.section	.nv.constant0._ZN7cutlass13device_kernelINS_4gemm6kernel13GemmUniversalIN4cute5tupleIJiiiiEEENS1_10collective13CollectiveMmaINS1_34MainloopSm90TmaGmmaWarpSpecializedILi3ENS5_IJNS4_1CILi1EEESB_SB_EEENS1_35KernelTmaWarpSpecializedCooperativeEEENS5_IJNSA_ILi256EEENSA_ILi64EEESG_EEENS_6half_tENS5_IJlSB_lEEESI_SJ_NS4_8TiledMMAINS4_8MMA_AtomIJNS4_4SM904GMMA25MMA_64x64x16_F32F16F16_SSILNSN_5MajorE0ELSP_0ELNSN_7ScaleInE1ELSQ_1EEEEEENS4_6LayoutINS5_IJNSA_ILi2EEESB_SB_EEENS5_IJSB_NSA_ILi0EEESW_EEEEENS5_IJNS4_10UnderscoreESZ_SZ_EEEEENS4_13SM90_TMA_LOADENS4_14ComposedLayoutINS4_7SwizzleILi3ELi4ELi3EEENS4_18smem_ptr_flag_bitsILi16EEENST_INS5_IJNSA_ILi8EEESG_EEENS5_IJSG_SB_EEEEEEEvNS4_8identityES12_S1C_vS1D_EENS_8epilogue10collective6detail29Sm90TmaWarpSpecializedAdapterINS1G_15DefaultEpilogueISI_SJ_SJ_NS1F_6thread17LinearCombinationISI_Li1EffLNS1K_9ScaleType4KindE0ELNS_15FloatRoundStyleE2ESI_EENS1_15EpilogueDefaultEEEEEvvEEEEvNT_6ParamsE,"a",@progbits
	.sectionflags	@""
	.align	4
.nv.constant0._ZN7cutlass13device_kernelINS_4gemm6kernel13GemmUniversalIN4cute5tupleIJiiiiEEENS1_10collective13CollectiveMmaINS1_34MainloopSm90TmaGmmaWarpSpecializedILi3ENS5_IJNS4_1CILi1EEESB_SB_EEENS1_35KernelTmaWarpSpecializedCooperativeEEENS5_IJNSA_ILi256EEENSA_ILi64EEESG_EEENS_6half_tENS5_IJlSB_lEEESI_SJ_NS4_8TiledMMAINS4_8MMA_AtomIJNS4_4SM904GMMA25MMA_64x64x16_F32F16F16_SSILNSN_5MajorE0ELSP_0ELNSN_7ScaleInE1ELSQ_1EEEEEENS4_6LayoutINS5_IJNSA_ILi2EEESB_SB_EEENS5_IJSB_NSA_ILi0EEESW_EEEEENS5_IJNS4_10UnderscoreESZ_SZ_EEEEENS4_13SM90_TMA_LOADENS4_14ComposedLayoutINS4_7SwizzleILi3ELi4ELi3EEENS4_18smem_ptr_flag_bitsILi16EEENST_INS5_IJNSA_ILi8EEESG_EEENS5_IJSG_SB_EEEEEEEvNS4_8identityES12_S1C_vS1D_EENS_8epilogue10collective6detail29Sm90TmaWarpSpecializedAdapterINS1G_15DefaultEpilogueISI_SJ_SJ_NS1F_6thread17LinearCombinationISI_Li1EffLNS1K_9ScaleType4KindE0ELNS_15FloatRoundStyleE2ESI_EENS1_15EpilogueDefaultEEEEEvvEEEEvNT_6ParamsE:
	.zero		1664


//--------------------- SYMBOLS --------------------------

	.type		.nv.reservedSmem.offset0,@object
	.size		.nv.reservedSmem.offset0,0x4
	.type		__assertfail,@function
